// auto-generated by cutlass_sweep.gemm — config: {"arch": "sm_100", "cluster_m": 1, "cluster_n": 1, "dtype": "bf16", "dtype_b": "bf16", "layout": "tn", "stages": 0, "tile_k": 64, "tile_m": 128, "tile_n": 64}
#include "cutlass/cutlass.h"
#include "cutlass/gemm/collective/collective_builder.hpp"
#include "cutlass/gemm/device/gemm_universal_adapter.h"
#include "cutlass/gemm/kernel/gemm_universal.hpp"
#include "cutlass/epilogue/collective/collective_builder.hpp"

using ElemA = cutlass::bfloat16_t;
using ElemB = cutlass::bfloat16_t;
using ElemCD = cutlass::bfloat16_t;
using Acc  = float;
using TileShape    = cute::Shape<cute::_128, cute::_64, cute::_64>;
using ClusterShape = cute::Shape<cute::_1, cute::_1, cute::_1>;

using CollectiveEpilogue = typename cutlass::epilogue::collective::CollectiveBuilder<
    cutlass::arch::Sm100, cutlass::arch::OpClassTensorOp,
    TileShape, ClusterShape,
    cutlass::epilogue::collective::EpilogueTileAuto,
    Acc, Acc,
    ElemCD, cutlass::layout::RowMajor, 128 / cutlass::sizeof_bits<ElemCD>::value,
    ElemCD, cutlass::layout::RowMajor, 128 / cutlass::sizeof_bits<ElemCD>::value,
    cutlass::epilogue::collective::EpilogueScheduleAuto
  >::CollectiveOp;

using CollectiveMainloop = typename cutlass::gemm::collective::CollectiveBuilder<
    cutlass::arch::Sm100, cutlass::arch::OpClassTensorOp,
    ElemA, cutlass::layout::ColumnMajor, 128 / cutlass::sizeof_bits<ElemA>::value,
    ElemB, cutlass::layout::RowMajor, 128 / cutlass::sizeof_bits<ElemB>::value,
    Acc,
    TileShape, ClusterShape,
    cutlass::gemm::collective::StageCountAutoCarveout<static_cast<int>(sizeof(typename CollectiveEpilogue::SharedStorage))>,
    cutlass::gemm::collective::KernelScheduleAuto
  >::CollectiveOp;

using GemmKernel = cutlass::gemm::kernel::GemmUniversal<
    cute::Shape<int,int,int,int>,
    CollectiveMainloop,
    CollectiveEpilogue
>;
using Gemm = cutlass::gemm::device::GemmUniversalAdapter<GemmKernel>;

// Force the device kernel symbol into the cubin without needing a host main.
auto* _anchor = &cutlass::device_kernel<GemmKernel>;


// ===== COMPILED SASS (sm_100a) =====

	.target	sm_100a

	.elftype	@"ET_EXEC"


//--------------------- .note.nv.tkinfo           --------------------------
	.section	.note.nv.tkinfo,"",@"SHT_NOTE"
	.sectionflags	@"SHF_NOTE_NV_TKINFO"
	.tkinfo
        /*0018*/ 	.word	0x00000002
        /*0030*/ 	.string	""
        /*0030*/ 	.string	"ptxas"
        /*0030*/ 	.string	"Cuda compilation tools, release 13.0, V13.0.88"
        /*0030*/ 	.string	"Build cuda_13.0.r13.0/compiler.36424714_0"
        /*0030*/ 	.string	"-arch sm_100a -m 64 "



//--------------------- .note.nv.cuinfo           --------------------------
	.section	.note.nv.cuinfo,"",@"SHT_NOTE"
	.sectionflags	@"SHF_NOTE_NV_CUINFO"
        /*0018*/ 	.short	0x0002
        /*001a*/ 	.short	0x0064
        /*001c*/ 	.short	0x0082
	.zero		2


//--------------------- .nv.info                  --------------------------
	.section	.nv.info,"",@"SHT_CUDA_INFO"
	.align	4


	//----- nvinfo : EIATTR_REGCOUNT
	.align		4
        /*0000*/ 	.byte	0x04, 0x2f
        /*0002*/ 	.short	(.L_19 - .L_18)
	.align		4
.L_18:
        /*0004*/ 	.word	index@(_ZN7cutlass13device_kernelINS_4gemm6kernel13GemmUniversalIN4cute5tupleIJiiiiEEENS1_10collective13CollectiveMmaINS1_35MainloopSm100TmaUmmaWarpSpecializedILi8ELi2ELi4ENS5_IJNS4_1CILi1EEESB_SB_EEEEENS5_IJNSA_ILi128EEENSA_ILi64EEESF_EEENS_10bfloat16_tENS5_IJSB_llEEESH_SI_NS4_8TiledMMAINS4_8MMA_AtomIJNS4_20SM100_MMA_F16BF16_SSISH_SH_fLi128ELi64ELNS4_4UMMA5MajorE1ELSN_1ELNSM_7ScaleInE0ELSO_0EEEEEENS4_6LayoutISC_NS5_IJNSA_ILi0EEESS_SS_EEEEENS5_IJNS4_10UnderscoreESV_SV_EEEEENS4_13SM90_TMA_LOADENS4_14ComposedLayoutINS4_7SwizzleILi3ELi4ELi3EEENS4_18smem_ptr_flag_bitsILi16EEENSR_INS5_IJSF_NSA_ILi8EEEEEENS5_IJSB_SF_EEEEEEEvNS4_8identityESY_S18_vS19_EENS_8epilogue10collective18CollectiveEpilogueINS1B_23Sm100TmaWarpSpecializedILi3ELi2ELi32ELb1ELb0EEEJSG_NS5_IJNSR_ISE_SB_EENSR_INSA_ILi32EEESB_EEEEESH_NS5_IJlSB_lEEESH_S1K_NS1B_6fusion15FusionCallbacksIS1F_NS1L_17LinearCombinationISH_fSH_fLNS_15FloatRoundStyleE2EEESG_S1J_JEEENS4_5SM1004TMEM4LOAD26SM100_TMEM_LOAD_32dp32b32xESY_NSZ_INS10_ILi2ELi4ELi3EEES13_NSR_INS5_IJS14_S1H_EEENS5_IJS1H_SB_EEEEEEENS4_39AutoVectorizingCopyWithAssumedAlignmentILi128EEENS4_14SM90_TMA_STOREES1Z_S21_S21_EEEvvEEEEvNT_6ParamsE)
        /*0008*/ 	.word	0x0000006f


	//----- nvinfo : EIATTR_FRAME_SIZE
	.align		4
.L_19:
        /*000c*/ 	.byte	0x04, 0x11
        /*000e*/ 	.short	(.L_21 - .L_20)
	.align		4
.L_20:
        /*0010*/ 	.word	index@($__internal_2_$__cuda_sm10x_tcgen05_guardrail_trap_unallocated_columns_being_dealloced)
        /*0014*/ 	.word	0x00000000


	//----- nvinfo : EIATTR_FRAME_SIZE
	.align		4
.L_21:
        /*0018*/ 	.byte	0x04, 0x11
        /*001a*/ 	.short	(.L_23 - .L_22)
	.align		4
.L_22:
        /*001c*/ 	.word	index@($__internal_1_$__cuda_sm10x_tcgen05_guardrail_trap_phase_invalid_during_alloc)
        /*0020*/ 	.word	0x00000000


	//----- nvinfo : EIATTR_FRAME_SIZE
	.align		4
.L_23:
        /*0024*/ 	.byte	0x04, 0x11
        /*0026*/ 	.short	(.L_25 - .L_24)
	.align		4
.L_24:
        /*0028*/ 	.word	index@($__internal_0_$__cuda_sm10x_tcgen05_guardrail_trap_col_being_dealloced_not_returned_by_alloc)
        /*002c*/ 	.word	0x00000000


	//----- nvinfo : EIATTR_FRAME_SIZE
	.align		4
.L_25:
        /*0030*/ 	.byte	0x04, 0x11
        /*0032*/ 	.short	(.L_27 - .L_26)
	.align		4
.L_26:
        /*0034*/ 	.word	index@(_ZN7cutlass13device_kernelINS_4gemm6kernel13GemmUniversalIN4cute5tupleIJiiiiEEENS1_10collective13CollectiveMmaINS1_35MainloopSm100TmaUmmaWarpSpecializedILi8ELi2ELi4ENS5_IJNS4_1CILi1EEESB_SB_EEEEENS5_IJNSA_ILi128EEENSA_ILi64EEESF_EEENS_10bfloat16_tENS5_IJSB_llEEESH_SI_NS4_8TiledMMAINS4_8MMA_AtomIJNS4_20SM100_MMA_F16BF16_SSISH_SH_fLi128ELi64ELNS4_4UMMA5MajorE1ELSN_1ELNSM_7ScaleInE0ELSO_0EEEEEENS4_6LayoutISC_NS5_IJNSA_ILi0EEESS_SS_EEEEENS5_IJNS4_10UnderscoreESV_SV_EEEEENS4_13SM90_TMA_LOADENS4_14ComposedLayoutINS4_7SwizzleILi3ELi4ELi3EEENS4_18smem_ptr_flag_bitsILi16EEENSR_INS5_IJSF_NSA_ILi8EEEEEENS5_IJSB_SF_EEEEEEEvNS4_8identityESY_S18_vS19_EENS_8epilogue10collective18CollectiveEpilogueINS1B_23Sm100TmaWarpSpecializedILi3ELi2ELi32ELb1ELb0EEEJSG_NS5_IJNSR_ISE_SB_EENSR_INSA_ILi32EEESB_EEEEESH_NS5_IJlSB_lEEESH_S1K_NS1B_6fusion15FusionCallbacksIS1F_NS1L_17LinearCombinationISH_fSH_fLNS_15FloatRoundStyleE2EEESG_S1J_JEEENS4_5SM1004TMEM4LOAD26SM100_TMEM_LOAD_32dp32b32xESY_NSZ_INS10_ILi2ELi4ELi3EEES13_NSR_INS5_IJS14_S1H_EEENS5_IJS1H_SB_EEEEEEENS4_39AutoVectorizingCopyWithAssumedAlignmentILi128EEENS4_14SM90_TMA_STOREES1Z_S21_S21_EEEvvEEEEvNT_6ParamsE)
        /*0038*/ 	.word	0x00000000


	//----- nvinfo : EIATTR_MIN_STACK_SIZE
	.align		4
.L_27:
        /*003c*/ 	.byte	0x04, 0x12
        /*003e*/ 	.short	(.L_29 - .L_28)
	.align		4
.L_28:
        /*0040*/ 	.word	index@(_ZN7cutlass13device_kernelINS_4gemm6kernel13GemmUniversalIN4cute5tupleIJiiiiEEENS1_10collective13CollectiveMmaINS1_35MainloopSm100TmaUmmaWarpSpecializedILi8ELi2ELi4ENS5_IJNS4_1CILi1EEESB_SB_EEEEENS5_IJNSA_ILi128EEENSA_ILi64EEESF_EEENS_10bfloat16_tENS5_IJSB_llEEESH_SI_NS4_8TiledMMAINS4_8MMA_AtomIJNS4_20SM100_MMA_F16BF16_SSISH_SH_fLi128ELi64ELNS4_4UMMA5MajorE1ELSN_1ELNSM_7ScaleInE0ELSO_0EEEEEENS4_6LayoutISC_NS5_IJNSA_ILi0EEESS_SS_EEEEENS5_IJNS4_10UnderscoreESV_SV_EEEEENS4_13SM90_TMA_LOADENS4_14ComposedLayoutINS4_7SwizzleILi3ELi4ELi3EEENS4_18smem_ptr_flag_bitsILi16EEENSR_INS5_IJSF_NSA_ILi8EEEEEENS5_IJSB_SF_EEEEEEEvNS4_8identityESY_S18_vS19_EENS_8epilogue10collective18CollectiveEpilogueINS1B_23Sm100TmaWarpSpecializedILi3ELi2ELi32ELb1ELb0EEEJSG_NS5_IJNSR_ISE_SB_EENSR_INSA_ILi32EEESB_EEEEESH_NS5_IJlSB_lEEESH_S1K_NS1B_6fusion15FusionCallbacksIS1F_NS1L_17LinearCombinationISH_fSH_fLNS_15FloatRoundStyleE2EEESG_S1J_JEEENS4_5SM1004TMEM4LOAD26SM100_TMEM_LOAD_32dp32b32xESY_NSZ_INS10_ILi2ELi4ELi3EEES13_NSR_INS5_IJS14_S1H_EEENS5_IJS1H_SB_EEEEEEENS4_39AutoVectorizingCopyWithAssumedAlignmentILi128EEENS4_14SM90_TMA_STOREES1Z_S21_S21_EEEvvEEEEvNT_6ParamsE)
        /*0044*/ 	.word	0x00000000
.L_29:


//--------------------- .nv.compat                --------------------------
	.section	.nv.compat,"",@"SHT_CUDA_COMPAT_INFO"
	.align	4
        /*0000*/ 	.byte	0x02, 0x09, 0x01, 0x00, 0x02, 0x02, 0x02, 0x00, 0x02, 0x05, 0x05, 0x00, 0x03, 0x07, 0x01, 0x01
        /*0010*/ 	.byte	0x02, 0x03, 0x01, 0x00, 0x02, 0x06, 0x01, 0x00, 0x04, 0x0b, 0x08, 0x00, 0x09, 0x00, 0x00, 0x00
        /*0020*/ 	.byte	0x00, 0x00, 0x00, 0x00


//--------------------- .nv.info._ZN7cutlass13device_kernelINS_4gemm6kernel13GemmUniversalIN4cute5tupleIJiiiiEEENS1_10collective13CollectiveMmaINS1_35MainloopSm100TmaUmmaWarpSpecializedILi8ELi2ELi4ENS5_IJNS4_1CILi1EEESB_SB_EEEEENS5_IJNSA_ILi128EEENSA_ILi64EEESF_EEENS_10bfloat16_tENS5_IJSB_llEEESH_SI_NS4_8TiledMMAINS4_8MMA_AtomIJNS4_20SM100_MMA_F16BF16_SSISH_SH_fLi128ELi64ELNS4_4UMMA5MajorE1ELSN_1ELNSM_7ScaleInE0ELSO_0EEEEEENS4_6LayoutISC_NS5_IJNSA_ILi0EEESS_SS_EEEEENS5_IJNS4_10UnderscoreESV_SV_EEEEENS4_13SM90_TMA_LOADENS4_14ComposedLayoutINS4_7SwizzleILi3ELi4ELi3EEENS4_18smem_ptr_flag_bitsILi16EEENSR_INS5_IJSF_NSA_ILi8EEEEEENS5_IJSB_SF_EEEEEEEvNS4_8identityESY_S18_vS19_EENS_8epilogue10collective18CollectiveEpilogueINS1B_23Sm100TmaWarpSpecializedILi3ELi2ELi32ELb1ELb0EEEJSG_NS5_IJNSR_ISE_SB_EENSR_INSA_ILi32EEESB_EEEEESH_NS5_IJlSB_lEEESH_S1K_NS1B_6fusion15FusionCallbacksIS1F_NS1L_17LinearCombinationISH_fSH_fLNS_15FloatRoundStyleE2EEESG_S1J_JEEENS4_5SM1004TMEM4LOAD26SM100_TMEM_LOAD_32dp32b32xESY_NSZ_INS10_ILi2ELi4ELi3EEES13_NSR_INS5_IJS14_S1H_EEENS5_IJS1H_SB_EEEEEEENS4_39AutoVectorizingCopyWithAssumedAlignmentILi128EEENS4_14SM90_TMA_STOREES1Z_S21_S21_EEEvvEEEEvNT_6ParamsE --------------------------
	.section	.nv.info._ZN7cutlass13device_kernelINS_4gemm6kernel13GemmUniversalIN4cute5tupleIJiiiiEEENS1_10collective13CollectiveMmaINS1_35MainloopSm100TmaUmmaWarpSpecializedILi8ELi2ELi4ENS5_IJNS4_1CILi1EEESB_SB_EEEEENS5_IJNSA_ILi128EEENSA_ILi64EEESF_EEENS_10bfloat16_tENS5_IJSB_llEEESH_SI_NS4_8TiledMMAINS4_8MMA_AtomIJNS4_20SM100_MMA_F16BF16_SSISH_SH_fLi128ELi64ELNS4_4UMMA5MajorE1ELSN_1ELNSM_7ScaleInE0ELSO_0EEEEEENS4_6LayoutISC_NS5_IJNSA_ILi0EEESS_SS_EEEEENS5_IJNS4_10UnderscoreESV_SV_EEEEENS4_13SM90_TMA_LOADENS4_14ComposedLayoutINS4_7SwizzleILi3ELi4ELi3EEENS4_18smem_ptr_flag_bitsILi16EEENSR_INS5_IJSF_NSA_ILi8EEEEEENS5_IJSB_SF_EEEEEEEvNS4_8identityESY_S18_vS19_EENS_8epilogue10collective18CollectiveEpilogueINS1B_23Sm100TmaWarpSpecializedILi3ELi2ELi32ELb1ELb0EEEJSG_NS5_IJNSR_ISE_SB_EENSR_INSA_ILi32EEESB_EEEEESH_NS5_IJlSB_lEEESH_S1K_NS1B_6fusion15FusionCallbacksIS1F_NS1L_17LinearCombinationISH_fSH_fLNS_15FloatRoundStyleE2EEESG_S1J_JEEENS4_5SM1004TMEM4LOAD26SM100_TMEM_LOAD_32dp32b32xESY_NSZ_INS10_ILi2ELi4ELi3EEES13_NSR_INS5_IJS14_S1H_EEENS5_IJS1H_SB_EEEEEEENS4_39AutoVectorizingCopyWithAssumedAlignmentILi128EEENS4_14SM90_TMA_STOREES1Z_S21_S21_EEEvvEEEEvNT_6ParamsE,"",@"SHT_CUDA_INFO"
	.sectionflags	@""
	.align	4


	//----- nvinfo : EIATTR_CUDA_API_VERSION
	.align		4
        /*0000*/ 	.byte	0x04, 0x37
        /*0002*/ 	.short	(.L_31 - .L_30)
.L_30:
        /*0004*/ 	.word	0x00000082


	//----- nvinfo : EIATTR_KPARAM_INFO
	.align		4
.L_31:
        /*0008*/ 	.byte	0x04, 0x17
        /*000a*/ 	.short	(.L_33 - .L_32)
.L_32:
        /*000c*/ 	.word	0x00000000
        /*0010*/ 	.short	0x0000
        /*0012*/ 	.short	0x0000
        /*0014*/ 	.byte	0x00, 0xf0, 0x01, 0x20


	//----- nvinfo : EIATTR_AT_ENTRY_FRAGMENTS
	.align		4
.L_33:
        /*0018*/ 	.byte	0x04, 0x4f
        /*001a*/ 	.short	(.L_35 - .L_34)


	//   ....[0]....
.L_34:
        /*001c*/ 	.word	0x00000006


	//----- nvinfo : EIATTR_RESERVED_SMEM_USED
	.align		4
.L_35:
        /*0020*/ 	.byte	0x01, 0x41
	.zero		2


	//----- nvinfo : EIATTR_SPARSE_MMA_MASK
	.align		4
        /*0024*/ 	.byte	0x03, 0x50
        /*0026*/ 	.short	0x0000


	//----- nvinfo : EIATTR_TCGEN05_1CTA_USED
	.align		4
        /*0028*/ 	.byte	0x01, 0x51
	.zero		2


	//----- nvinfo : EIATTR_MAXREG_COUNT
	.align		4
        /*002c*/ 	.byte	0x03, 0x1b
        /*002e*/ 	.short	0x00ff


	//----- nvinfo : EIATTR_NUM_BARRIERS
	.align		4
        /*0030*/ 	.byte	0x02, 0x4c
        /*0032*/ 	.byte	0x07
	.zero		1


	//----- nvinfo : EIATTR_EXTERNS
	.align		4
        /*0034*/ 	.byte	0x04, 0x0f
        /*0036*/ 	.short	(.L_37 - .L_36)


	//   ....[0]....
	.align		4
.L_36:
        /*0038*/ 	.word	index@(__assertfail)


	//----- nvinfo : EIATTR_MERCURY_ISA_VERSION
	.align		4
.L_37:
        /*003c*/ 	.byte	0x03, 0x5f
        /*003e*/ 	.short	0x0101


	//----- nvinfo : EIATTR_INT_WARP_WIDE_INSTR_OFFSETS
	.align		4
        /*0040*/ 	.byte	0x04, 0x31
        /*0042*/ 	.short	(.L_39 - .L_38)


	//   ....[0]....
.L_38:
        /*0044*/ 	.word	0x00001f00


	//   ....[1]....
        /*0048*/ 	.word	0x00003b70


	//   ....[2]....
        /*004c*/ 	.word	0x00003ba0


	//   ....[3]....
        /*0050*/ 	.word	0x00003bf0


	//   ....[4]....
        /*0054*/ 	.word	0x000044e0


	//   ....[5]....
        /*0058*/ 	.word	0x00004500


	//   ....[6]....
        /*005c*/ 	.word	0x000047d0


	//   ....[7]....
        /*0060*/ 	.word	0x00004900


	//----- nvinfo : EIATTR_COOP_GROUP_MASK_REGIDS
	.align		4
.L_39:
        /*0064*/ 	.byte	0x04, 0x29
        /*0066*/ 	.short	(.L_41 - .L_40)


	//   ....[0]....
.L_40:
        /*0068*/ 	.word	0xffffffff


	//   ....[1]....
        /*006c*/ 	.word	0xffffffff


	//   ....[2]....
        /*0070*/ 	.word	0xffffffff


	//   ....[3]....
        /*0074*/ 	.word	0xffffffff


	//   ....[4]....
        /*0078*/ 	.word	0xffffffff


	//   ....[5]....
        /*007c*/ 	.word	0xffffffff


	//   ....[6]....
        /*0080*/ 	.word	0xffffffff


	//   ....[7]....
        /*0084*/ 	.word	0xffffffff


	//   ....[8]....
        /*0088*/ 	.word	0xffffffff


	//   ....[9]....
        /*008c*/ 	.word	0xffffffff


	//   ....[10]....
        /*0090*/ 	.word	0xffffffff


	//   ....[11]....
        /*0094*/ 	.word	0xffffffff


	//   ....[12]....
        /*0098*/ 	.word	0xffffffff


	//----- nvinfo : EIATTR_COOP_GROUP_INSTR_OFFSETS
	.align		4
.L_41:
        /*009c*/ 	.byte	0x04, 0x28
        /*009e*/ 	.short	(.L_43 - .L_42)


	//   ....[0]....
.L_42:
        /*00a0*/ 	.word	0x00000090


	//   ....[1]....
        /*00a4*/ 	.word	0x000004d0


	//   ....[2]....
        /*00a8*/ 	.word	0x000006c0


	//   ....[3]....
        /*00ac*/ 	.word	0x00000840


	//   ....[4]....
        /*00b0*/ 	.word	0x00000940


	//   ....[5]....
        /*00b4*/ 	.word	0x00000ab0


	//   ....[6]....
        /*00b8*/ 	.word	0x00000c50


	//   ....[7]....
        /*00bc*/ 	.word	0x00001de0


	//   ....[8]....
        /*00c0*/ 	.word	0x00002e00


	//   ....[9]....
        /*00c4*/ 	.word	0x00003010


	//   ....[10]....
        /*00c8*/ 	.word	0x00003040


	//   ....[11]....
        /*00cc*/ 	.word	0x00003a60


	//   ....[12]....
        /*00d0*/ 	.word	0x00003c90


	//----- nvinfo : EIATTR_VRC_CTA_INIT_COUNT
	.align		4
.L_43:
        /*00d4*/ 	.byte	0x02, 0x4a
        /*00d6*/ 	.byte	0x80
	.zero		1


	//----- nvinfo : EIATTR_SYSCALL_OFFSETS
	.align		4
        /*00d8*/ 	.byte	0x04, 0x46
        /*00da*/ 	.short	(.L_45 - .L_44)


	//   ....[0]....
.L_44:
        /*00dc*/ 	.word	0x000054b0


	//   ....[1]....
        /*00e0*/ 	.word	0x000055a0


	//   ....[2]....
        /*00e4*/ 	.word	0x00005de0


	//   ....[3]....
        /*00e8*/ 	.word	0x00006a90


	//----- nvinfo : EIATTR_MBARRIER_INSTR_OFFSETS
	.align		4
.L_45:
        /*00ec*/ 	.byte	0x04, 0x39
        /*00ee*/ 	.short	(.L_47 - .L_46)


	//   ....[0]....
.L_46:
        /*00f0*/ 	.word	0x000005b0
        /*00f4*/ 	.word	0x000000ff
        /*00f8*/ 	.word	0x00000000
        /*00fc*/ 	.short	0x0100
        /*00fe*/ 	.byte	0x05
	.zero		1


	//   ....[1]....
        /*0100*/ 	.word	0x000005c0
        /*0104*/ 	.word	0x000000ff
        /*0108*/ 	.word	0x00000040
        /*010c*/ 	.short	0x0100
        /*010e*/ 	.byte	0x05
	.zero		1


	//   ....[2]....
        /*0110*/ 	.word	0x000005d0
        /*0114*/ 	.word	0x000000ff
        /*0118*/ 	.word	0x00000008
        /*011c*/ 	.short	0x0100
        /*011e*/ 	.byte	0x05
	.zero		1


	//   ....[3]....
        /*0120*/ 	.word	0x000005e0
        /*0124*/ 	.word	0x000000ff
        /*0128*/ 	.word	0x00000048
        /*012c*/ 	.short	0x0100
        /*012e*/ 	.byte	0x05
	.zero		1


	//   ....[4]....
        /*0130*/ 	.word	0x000005f0
        /*0134*/ 	.word	0x000000ff
        /*0138*/ 	.word	0x00000010
        /*013c*/ 	.short	0x0100
        /*013e*/ 	.byte	0x05
	.zero		1


	//   ....[5]....
        /*0140*/ 	.word	0x00000600
        /*0144*/ 	.word	0x000000ff
        /*0148*/ 	.word	0x00000050
        /*014c*/ 	.short	0x0100
        /*014e*/ 	.byte	0x05
	.zero		1


	//   ....[6]....
        /*0150*/ 	.word	0x00000610
        /*0154*/ 	.word	0x000000ff
        /*0158*/ 	.word	0x00000018
        /*015c*/ 	.short	0x0100
        /*015e*/ 	.byte	0x05
	.zero		1


	//   ....[7]....
        /*0160*/ 	.word	0x00000620
        /*0164*/ 	.word	0x000000ff
        /*0168*/ 	.word	0x00000058
        /*016c*/ 	.short	0x0100
        /*016e*/ 	.byte	0x05
	.zero		1


	//   ....[8]....
        /*0170*/ 	.word	0x00000630
        /*0174*/ 	.word	0x000000ff
        /*0178*/ 	.word	0x00000020
        /*017c*/ 	.short	0x0100
        /*017e*/ 	.byte	0x05
	.zero		1


	//   ....[9]....
        /*0180*/ 	.word	0x00000640
        /*0184*/ 	.word	0x000000ff
        /*0188*/ 	.word	0x00000060
        /*018c*/ 	.short	0x0100
        /*018e*/ 	.byte	0x05
	.zero		1


	//   ....[10]....
        /*0190*/ 	.word	0x00000650
        /*0194*/ 	.word	0x000000ff
        /*0198*/ 	.word	0x00000028
        /*019c*/ 	.short	0x0100
        /*019e*/ 	.byte	0x05
	.zero		1


	//   ....[11]....
        /*01a0*/ 	.word	0x00000660
        /*01a4*/ 	.word	0x000000ff
        /*01a8*/ 	.word	0x00000068
        /*01ac*/ 	.short	0x0100
        /*01ae*/ 	.byte	0x05
	.zero		1


	//   ....[12]....
        /*01b0*/ 	.word	0x00000670
        /*01b4*/ 	.word	0x000000ff
        /*01b8*/ 	.word	0x00000030
        /*01bc*/ 	.short	0x0100
        /*01be*/ 	.byte	0x05
	.zero		1


	//   ....[13]....
        /*01c0*/ 	.word	0x00000680
        /*01c4*/ 	.word	0x000000ff
        /*01c8*/ 	.word	0x00000070
        /*01cc*/ 	.short	0x0100
        /*01ce*/ 	.byte	0x05
	.zero		1


	//   ....[14]....
        /*01d0*/ 	.word	0x00000690
        /*01d4*/ 	.word	0x000000ff
        /*01d8*/ 	.word	0x00000038
        /*01dc*/ 	.short	0x0100
        /*01de*/ 	.byte	0x05
	.zero		1


	//   ....[15]....
        /*01e0*/ 	.word	0x000006a0
        /*01e4*/ 	.word	0x000000ff
        /*01e8*/ 	.word	0x00000078
        /*01ec*/ 	.short	0x0100
        /*01ee*/ 	.byte	0x05
	.zero		1


	//   ....[16]....
        /*01f0*/ 	.word	0x000007d0
        /*01f4*/ 	.word	0x000000ff
        /*01f8*/ 	.word	0x00000080
        /*01fc*/ 	.short	0x0100
        /*01fe*/ 	.byte	0x07
	.zero		1


	//   ....[17]....
        /*0200*/ 	.word	0x000007e0
        /*0204*/ 	.word	0x000000ff
        /*0208*/ 	.word	0x00000098
        /*020c*/ 	.short	0x0100
        /*020e*/ 	.byte	0x07
	.zero		1


	//   ....[18]....
        /*0210*/ 	.word	0x000007f0
        /*0214*/ 	.word	0x000000ff
        /*0218*/ 	.word	0x00000088
        /*021c*/ 	.short	0x0100
        /*021e*/ 	.byte	0x07
	.zero		1


	//   ....[19]....
        /*0220*/ 	.word	0x00000800
        /*0224*/ 	.word	0x000000ff
        /*0228*/ 	.word	0x000000a0
        /*022c*/ 	.short	0x0100
        /*022e*/ 	.byte	0x07
	.zero		1


	//   ....[20]....
        /*0230*/ 	.word	0x00000810
        /*0234*/ 	.word	0x000000ff
        /*0238*/ 	.word	0x00000090
        /*023c*/ 	.short	0x0100
        /*023e*/ 	.byte	0x07
	.zero		1


	//   ....[21]....
        /*0240*/ 	.word	0x00000820
        /*0244*/ 	.word	0x000000ff
        /*0248*/ 	.word	0x000000a8
        /*024c*/ 	.short	0x0100
        /*024e*/ 	.byte	0x07
	.zero		1


	//   ....[22]....
        /*0250*/ 	.word	0x00000910
        /*0254*/ 	.word	0x000000ff
        /*0258*/ 	.word	0x000000b0
        /*025c*/ 	.short	0x0100
        /*025e*/ 	.byte	0x05
	.zero		1


	//   ....[23]....
        /*0260*/ 	.word	0x00000920
        /*0264*/ 	.word	0x000000ff
        /*0268*/ 	.word	0x000000b8
        /*026c*/ 	.short	0x0100
        /*026e*/ 	.byte	0x05
	.zero		1


	//   ....[24]....
        /*0270*/ 	.word	0x00000a60
        /*0274*/ 	.word	0x000000ff
        /*0278*/ 	.word	0x000000c0
        /*027c*/ 	.short	0x0100
        /*027e*/ 	.byte	0x05
	.zero		1


	//   ....[25]....
        /*0280*/ 	.word	0x00000a70
        /*0284*/ 	.word	0x000000ff
        /*0288*/ 	.word	0x000000d0
        /*028c*/ 	.short	0x0100
        /*028e*/ 	.byte	0x05
	.zero		1


	//   ....[26]....
        /*0290*/ 	.word	0x00000a80
        /*0294*/ 	.word	0x000000ff
        /*0298*/ 	.word	0x000000c8
        /*029c*/ 	.short	0x0100
        /*029e*/ 	.byte	0x05
	.zero		1


	//   ....[27]....
        /*02a0*/ 	.word	0x00000a90
        /*02a4*/ 	.word	0x000000ff
        /*02a8*/ 	.word	0x000000d8
        /*02ac*/ 	.short	0x0100
        /*02ae*/ 	.byte	0x05
	.zero		1


	//   ....[28]....
        /*02b0*/ 	.word	0x00000bc0
        /*02b4*/ 	.word	0x000000ff
        /*02b8*/ 	.word	0x000000e0
        /*02bc*/ 	.short	0x0100
        /*02be*/ 	.byte	0x07
	.zero		1


	//   ....[29]....
        /*02c0*/ 	.word	0x00000bd0
        /*02c4*/ 	.word	0x000000ff
        /*02c8*/ 	.word	0x00000100
        /*02cc*/ 	.short	0x0100
        /*02ce*/ 	.byte	0x07
	.zero		1


	//   ....[30]....
        /*02d0*/ 	.word	0x00000be0
        /*02d4*/ 	.word	0x000000ff
        /*02d8*/ 	.word	0x000000e8
        /*02dc*/ 	.short	0x0100
        /*02de*/ 	.byte	0x07
	.zero		1


	//   ....[31]....
        /*02e0*/ 	.word	0x00000bf0
        /*02e4*/ 	.word	0x000000ff
        /*02e8*/ 	.word	0x00000108
        /*02ec*/ 	.short	0x0100
        /*02ee*/ 	.byte	0x07
	.zero		1


	//   ....[32]....
        /*02f0*/ 	.word	0x00000c00
        /*02f4*/ 	.word	0x000000ff
        /*02f8*/ 	.word	0x000000f0
        /*02fc*/ 	.short	0x0100
        /*02fe*/ 	.byte	0x07
	.zero		1


	//   ....[33]....
        /*0300*/ 	.word	0x00000c10
        /*0304*/ 	.word	0x000000ff
        /*0308*/ 	.word	0x00000110
        /*030c*/ 	.short	0x0100
        /*030e*/ 	.byte	0x07
	.zero		1


	//   ....[34]....
        /*0310*/ 	.word	0x00000c20
        /*0314*/ 	.word	0x000000ff
        /*0318*/ 	.word	0x000000f8
        /*031c*/ 	.short	0x0100
        /*031e*/ 	.byte	0x07
	.zero		1


	//   ....[35]....
        /*0320*/ 	.word	0x00000c30
        /*0324*/ 	.word	0x000000ff
        /*0328*/ 	.word	0x00000118
        /*032c*/ 	.short	0x0100
        /*032e*/ 	.byte	0x07
	.zero		1


	//   ....[36]....
        /*0330*/ 	.word	0x00000d20
        /*0334*/ 	.word	0x000000ff
        /*0338*/ 	.word	0x00000120
        /*033c*/ 	.short	0x0100
        /*033e*/ 	.byte	0x05
	.zero		1


	//   ....[37]....
        /*0340*/ 	.word	0x00000d30
        /*0344*/ 	.word	0x000000ff
        /*0348*/ 	.word	0x00000130
        /*034c*/ 	.short	0x0100
        /*034e*/ 	.byte	0x05
	.zero		1


	//   ....[38]....
        /*0350*/ 	.word	0x00000d40
        /*0354*/ 	.word	0x000000ff
        /*0358*/ 	.word	0x00000128
        /*035c*/ 	.short	0x0100
        /*035e*/ 	.byte	0x05
	.zero		1


	//   ....[39]....
        /*0360*/ 	.word	0x00000d50
        /*0364*/ 	.word	0x000000ff
        /*0368*/ 	.word	0x00000138
        /*036c*/ 	.short	0x0100
        /*036e*/ 	.byte	0x05
	.zero		1


	//   ....[40]....
        /*0370*/ 	.word	0x00001620
        /*0374*/ 	.word	0x00000002
        /*0378*/ 	.word	0x00000130
        /*037c*/ 	.short	0x010a
        /*037e*/ 	.byte	0xff
	.zero		1


	//   ....[41]....
        /*0380*/ 	.word	0x00001650
        /*0384*/ 	.word	0x00000002
        /*0388*/ 	.word	0x00000120
        /*038c*/ 	.short	0x0101
        /*038e*/ 	.byte	0xff
	.zero		1


	//   ....[42]....
        /*0390*/ 	.word	0x00001720
        /*0394*/ 	.word	0x000000ff
        /*0398*/ 	.word	0x00000040
        /*039c*/ 	.short	0x010a
        /*039e*/ 	.byte	0x08
	.zero		1


	//   ....[43]....
        /*03a0*/ 	.word	0x000017d0
        /*03a4*/ 	.word	0x000000ff
        /*03a8*/ 	.word	0x00000040
        /*03ac*/ 	.short	0x010a
        /*03ae*/ 	.byte	0x21
	.zero		1


	//   ....[44]....
        /*03b0*/ 	.word	0x00001920
        /*03b4*/ 	.word	0x000000ff
        /*03b8*/ 	.word	0x00000040
        /*03bc*/ 	.short	0x010a
        /*03be*/ 	.byte	0x08
	.zero		1


	//   ....[45]....
        /*03c0*/ 	.word	0x00001a80
        /*03c4*/ 	.word	0x000000ff
        /*03c8*/ 	.word	0x000000b8
        /*03cc*/ 	.short	0x0101
        /*03ce*/ 	.byte	0x04
	.zero		1


	//   ....[46]....
        /*03d0*/ 	.word	0x00001aa0
        /*03d4*/ 	.word	0x000000ff
        /*03d8*/ 	.word	0x00000040
        /*03dc*/ 	.short	0x010a
        /*03de*/ 	.byte	0x08
	.zero		1


	//   ....[47]....
        /*03e0*/ 	.word	0x00001b30
        /*03e4*/ 	.word	0x000000ff
        /*03e8*/ 	.word	0x00000040
        /*03ec*/ 	.short	0x010a
        /*03ee*/ 	.byte	0x19
	.zero		1


	//   ....[48]....
        /*03f0*/ 	.word	0x00001c80
        /*03f4*/ 	.word	0x000000ff
        /*03f8*/ 	.word	0x00000040
        /*03fc*/ 	.short	0x010a
        /*03fe*/ 	.byte	0x08
	.zero		1


	//   ....[49]....
        /*0400*/ 	.word	0x00001e10
        /*0404*/ 	.word	0x00000002
        /*0408*/ 	.word	0x000000c0
        /*040c*/ 	.short	0x010a
        /*040e*/ 	.byte	0xff
	.zero		1


	//   ....[50]....
        /*0410*/ 	.word	0x00001ed0
        /*0414*/ 	.word	0x00000002
        /*0418*/ 	.word	0x00000000
        /*041c*/ 	.short	0x0101
        /*041e*/ 	.byte	0xff
	.zero		1


	//   ....[51]....
        /*0420*/ 	.word	0x00002430
        /*0424*/ 	.word	0x000000ff
        /*0428*/ 	.word	0x00000000
        /*042c*/ 	.short	0x010a
        /*042e*/ 	.byte	0x05
	.zero		1


	//   ....[52]....
        /*0430*/ 	.word	0x000024c0
        /*0434*/ 	.word	0x000000ff
        /*0438*/ 	.word	0x00000000
        /*043c*/ 	.short	0x010a
        /*043e*/ 	.byte	0x05
	.zero		1


	//   ....[53]....
        /*0440*/ 	.word	0x00002550
        /*0444*/ 	.word	0x000000ff
        /*0448*/ 	.word	0x00000000
        /*044c*/ 	.short	0x010a
        /*044e*/ 	.byte	0x05
	.zero		1


	//   ....[54]....
        /*0450*/ 	.word	0x000025e0
        /*0454*/ 	.word	0x000000ff
        /*0458*/ 	.word	0x00000000
        /*045c*/ 	.short	0x010a
        /*045e*/ 	.byte	0x05
	.zero		1


	//   ....[55]....
        /*0460*/ 	.word	0x00002670
        /*0464*/ 	.word	0x000000ff
        /*0468*/ 	.word	0x00000000
        /*046c*/ 	.short	0x010a
        /*046e*/ 	.byte	0x05
	.zero		1


	//   ....[56]....
        /*0470*/ 	.word	0x00002700
        /*0474*/ 	.word	0x000000ff
        /*0478*/ 	.word	0x00000000
        /*047c*/ 	.short	0x010a
        /*047e*/ 	.byte	0x05
	.zero		1


	//   ....[57]....
        /*0480*/ 	.word	0x00002790
        /*0484*/ 	.word	0x000000ff
        /*0488*/ 	.word	0x00000000
        /*048c*/ 	.short	0x010a
        /*048e*/ 	.byte	0x05
	.zero		1


	//   ....[58]....
        /*0490*/ 	.word	0x00002830
        /*0494*/ 	.word	0x00000000
        /*0498*/ 	.word	0x00000000
        /*049c*/ 	.short	0x010a
        /*049e*/ 	.byte	0xff
	.zero		1


	//   ....[59]....
        /*04a0*/ 	.word	0x00002950
        /*04a4*/ 	.word	0x00000000
        /*04a8*/ 	.word	0x00000120
        /*04ac*/ 	.short	0x010a
        /*04ae*/ 	.byte	0xff
	.zero		1


	//   ....[60]....
        /*04b0*/ 	.word	0x000029c0
        /*04b4*/ 	.word	0x00000000
        /*04b8*/ 	.word	0x00000000
        /*04bc*/ 	.short	0x0101
        /*04be*/ 	.byte	0xff
	.zero		1


	//   ....[61]....
        /*04c0*/ 	.word	0x000029e0
        /*04c4*/ 	.word	0x000000ff
        /*04c8*/ 	.word	0x000000d0
        /*04cc*/ 	.short	0x010a
        /*04ce*/ 	.byte	0x05
	.zero		1


	//   ....[62]....
        /*04d0*/ 	.word	0x00002b00
        /*04d4*/ 	.word	0x00000000
        /*04d8*/ 	.word	0x000000c0
        /*04dc*/ 	.short	0x010a
        /*04de*/ 	.byte	0xff
	.zero		1


	//   ....[63]....
        /*04e0*/ 	.word	0x00002c00
        /*04e4*/ 	.word	0x00000000
        /*04e8*/ 	.word	0x00000000
        /*04ec*/ 	.short	0x0101
        /*04ee*/ 	.byte	0xff
	.zero		1


	//   ....[64]....
        /*04f0*/ 	.word	0x00002c90
        /*04f4*/ 	.word	0x000000ff
        /*04f8*/ 	.word	0x000000d0
        /*04fc*/ 	.short	0x0106
        /*04fe*/ 	.byte	0x05
	.zero		1


	//   ....[65]....
        /*0500*/ 	.word	0x00002cb0
        /*0504*/ 	.word	0x000000ff
        /*0508*/ 	.word	0x000000d0
        /*050c*/ 	.short	0x010a
        /*050e*/ 	.byte	0x05
	.zero		1


	//   ....[66]....
        /*0510*/ 	.word	0x00002d40
        /*0514*/ 	.word	0x000000ff
        /*0518*/ 	.word	0x000000d0
        /*051c*/ 	.short	0x0106
        /*051e*/ 	.byte	0x04
	.zero		1


	//   ....[67]....
        /*0520*/ 	.word	0x00002d80
        /*0524*/ 	.word	0x00000000
        /*0528*/ 	.word	0x000000d0
        /*052c*/ 	.short	0x010a
        /*052e*/ 	.byte	0xff
	.zero		1


	//   ....[68]....
        /*0530*/ 	.word	0x000032b0
        /*0534*/ 	.word	0x00000000
        /*0538*/ 	.word	0x000000c0
        /*053c*/ 	.short	0x010a
        /*053e*/ 	.byte	0xff
	.zero		1


	//   ....[69]....
        /*0540*/ 	.word	0x000033c0
        /*0544*/ 	.word	0x00000003
        /*0548*/ 	.word	0x00000000
        /*054c*/ 	.short	0x0101
        /*054e*/ 	.byte	0xff
	.zero		1


	//   ....[70]....
        /*0550*/ 	.word	0x000033d0
        /*0554*/ 	.word	0x000000ff
        /*0558*/ 	.word	0x00000000
        /*055c*/ 	.short	0x010a
        /*055e*/ 	.byte	0x06
	.zero		1


	//   ....[71]....
        /*0560*/ 	.word	0x000033f0
        /*0564*/ 	.word	0x000000ff
        /*0568*/ 	.word	0x00000100
        /*056c*/ 	.short	0x010a
        /*056e*/ 	.byte	0x07
	.zero		1


	//   ....[72]....
        /*0570*/ 	.word	0x000034c0
        /*0574*/ 	.word	0x000000ff
        /*0578*/ 	.word	0x00000000
        /*057c*/ 	.short	0x010a
        /*057e*/ 	.byte	0x06
	.zero		1


	//   ....[73]....
        /*0580*/ 	.word	0x000035f0
        /*0584*/ 	.word	0x000000ff
        /*0588*/ 	.word	0x00000000
        /*058c*/ 	.short	0x010a
        /*058e*/ 	.byte	0x1a
	.zero		1


	//   ....[74]....
        /*0590*/ 	.word	0x00003890
        /*0594*/ 	.word	0x000000ff
        /*0598*/ 	.word	0x00000000
        /*059c*/ 	.short	0x010a
        /*059e*/ 	.byte	0x06
	.zero		1


	//   ....[75]....
        /*05a0*/ 	.word	0x00003920
        /*05a4*/ 	.word	0x000000ff
        /*05a8*/ 	.word	0x00000000
        /*05ac*/ 	.short	0x010a
        /*05ae*/ 	.byte	0x06
	.zero		1


	//   ....[76]....
        /*05b0*/ 	.word	0x000039b0
        /*05b4*/ 	.word	0x000000ff
        /*05b8*/ 	.word	0x00000000
        /*05bc*/ 	.short	0x010a
        /*05be*/ 	.byte	0x06
	.zero		1


	//   ....[77]....
        /*05c0*/ 	.word	0x00003a40
        /*05c4*/ 	.word	0x000000ff
        /*05c8*/ 	.word	0x00000000
        /*05cc*/ 	.short	0x010a
        /*05ce*/ 	.byte	0x07
	.zero		1


	//   ....[78]....
        /*05d0*/ 	.word	0x00003e80
        /*05d4*/ 	.word	0x00000000
        /*05d8*/ 	.word	0x000000c0
        /*05dc*/ 	.short	0x010a
        /*05de*/ 	.byte	0xff
	.zero		1


	//   ....[79]....
        /*05e0*/ 	.word	0x00003f40
        /*05e4*/ 	.word	0x00000000
        /*05e8*/ 	.word	0x00000000
        /*05ec*/ 	.short	0x0101
        /*05ee*/ 	.byte	0xff
	.zero		1


	//   ....[80]....
        /*05f0*/ 	.word	0x00004260
        /*05f4*/ 	.word	0x000000ff
        /*05f8*/ 	.word	0x000000b8
        /*05fc*/ 	.short	0x010a
        /*05fe*/ 	.byte	0x07
	.zero		1


	//   ....[81]....
        /*0600*/ 	.word	0x00004480
        /*0604*/ 	.word	0x000000ff
        /*0608*/ 	.word	0x00000098
        /*060c*/ 	.short	0x010a
        /*060e*/ 	.byte	0x0f
	.zero		1


	//   ....[82]....
        /*0610*/ 	.word	0x00004680
        /*0614*/ 	.word	0x000000ff
        /*0618*/ 	.word	0x00000080
        /*061c*/ 	.short	0x010b
        /*061e*/ 	.byte	0x0f
	.zero		1


	//   ....[83]....
        /*0620*/ 	.word	0x000046d0
        /*0624*/ 	.word	0x000000ff
        /*0628*/ 	.word	0x00000000
        /*062c*/ 	.short	0x0101
        /*062e*/ 	.byte	0x10
	.zero		1


	//   ....[84]....
        /*0630*/ 	.word	0x00004710
        /*0634*/ 	.word	0x000000ff
        /*0638*/ 	.word	0x00000098
        /*063c*/ 	.short	0x010a
        /*063e*/ 	.byte	0x0d
	.zero		1


	//   ....[85]....
        /*0640*/ 	.word	0x00004950
        /*0644*/ 	.word	0x000000ff
        /*0648*/ 	.word	0x00000080
        /*064c*/ 	.short	0x010b
        /*064e*/ 	.byte	0x0d
	.zero		1


	//   ....[86]....
        /*0650*/ 	.word	0x000049c0
        /*0654*/ 	.word	0x000000ff
        /*0658*/ 	.word	0x00000000
        /*065c*/ 	.short	0x0101
        /*065e*/ 	.byte	0x0f
	.zero		1


	//   ....[87]....
        /*0660*/ 	.word	0x00004a10
        /*0664*/ 	.word	0x000000ff
        /*0668*/ 	.word	0x00000000
        /*066c*/ 	.short	0x010a
        /*066e*/ 	.byte	0x04
	.zero		1


	//   ....[88]....
        /*0670*/ 	.word	0x00004aa0
        /*0674*/ 	.word	0x000000ff
        /*0678*/ 	.word	0x00000000
        /*067c*/ 	.short	0x010a
        /*067e*/ 	.byte	0x04
	.zero		1


	//   ....[89]....
        /*0680*/ 	.word	0x00004b40
        /*0684*/ 	.word	0x00000000
        /*0688*/ 	.word	0x00000000
        /*068c*/ 	.short	0x010a
        /*068e*/ 	.byte	0xff
	.zero		1


	//   ....[90]....
        /*0690*/ 	.word	0x00004e80
        /*0694*/ 	.word	0x00000000
        /*0698*/ 	.word	0x000000c0
        /*069c*/ 	.short	0x010a
        /*069e*/ 	.byte	0xff
	.zero		1


	//   ....[91]....
        /*06a0*/ 	.word	0x00004f90
        /*06a4*/ 	.word	0x00000000
        /*06a8*/ 	.word	0x00000000
        /*06ac*/ 	.short	0x0101
        /*06ae*/ 	.byte	0xff
	.zero		1


	//   ....[92]....
        /*06b0*/ 	.word	0x00005a30
        /*06b4*/ 	.word	0x00000000
        /*06b8*/ 	.word	0x00000080
        /*06bc*/ 	.short	0x010a
        /*06be*/ 	.byte	0xff
	.zero		1


	//   ....[93]....
        /*06c0*/ 	.word	0x00005aa0
        /*06c4*/ 	.word	0x00000049
        /*06c8*/ 	.word	0x000000e0
        /*06cc*/ 	.short	0x010a
        /*06ce*/ 	.byte	0xff
	.zero		1


	//   ....[94]....
        /*06d0*/ 	.word	0x00005b90
        /*06d4*/ 	.word	0x00000000
        /*06d8*/ 	.word	0x00000080
        /*06dc*/ 	.short	0x010a
        /*06de*/ 	.byte	0xff
	.zero		1


	//   ....[95]....
        /*06e0*/ 	.word	0x00005cc0
        /*06e4*/ 	.word	0x00000049
        /*06e8*/ 	.word	0x000000e0
        /*06ec*/ 	.short	0x010a
        /*06ee*/ 	.byte	0xff
	.zero		1


	//   ....[96]....
        /*06f0*/ 	.word	0x000067d0
        /*06f4*/ 	.word	0x00000000
        /*06f8*/ 	.word	0x00000000
        /*06fc*/ 	.short	0x0101
        /*06fe*/ 	.byte	0xff
	.zero		1


	//   ....[97]....
        /*0700*/ 	.word	0x000067e0
        /*0704*/ 	.word	0x00000002
        /*0708*/ 	.word	0x00000080
        /*070c*/ 	.short	0x010a
        /*070e*/ 	.byte	0xff
	.zero		1


	//   ....[98]....
        /*0710*/ 	.word	0x000068b0
        /*0714*/ 	.word	0x00000002
        /*0718*/ 	.word	0x00000080
        /*071c*/ 	.short	0x010a
        /*071e*/ 	.byte	0xff
	.zero		1


	//   ....[99]....
        /*0720*/ 	.word	0x00006c20
        /*0724*/ 	.word	0x000000ff
        /*0728*/ 	.word	0x00000000
        /*072c*/ 	.short	0x0101
        /*072e*/ 	.byte	0x05
	.zero		1


	//   ....[100]....
        /*0730*/ 	.word	0x00007550
        /*0734*/ 	.word	0x00000000
        /*0738*/ 	.word	0x00000000
        /*073c*/ 	.short	0x0101
        /*073e*/ 	.byte	0xff
	.zero		1


	//   ....[101]....
        /*0740*/ 	.word	0x000077c0
        /*0744*/ 	.word	0x000000ff
        /*0748*/ 	.word	0x00000000
        /*074c*/ 	.short	0x0101
        /*074e*/ 	.byte	0x04
	.zero		1


	//   ....[102]....
        /*0750*/ 	.word	0x000077e0
        /*0754*/ 	.word	0x00000002
        /*0758*/ 	.word	0x00000130
        /*075c*/ 	.short	0x010a
        /*075e*/ 	.byte	0xff
	.zero		1


	//   ....[103]....
        /*0760*/ 	.word	0x00007840
        /*0764*/ 	.word	0x00000002
        /*0768*/ 	.word	0x00000040
        /*076c*/ 	.short	0x010a
        /*076e*/ 	.byte	0xff
	.zero		1


	//   ....[104]....
        /*0770*/ 	.word	0x000078a0
        /*0774*/ 	.word	0x00000002
        /*0778*/ 	.word	0x00000040
        /*077c*/ 	.short	0x010a
        /*077e*/ 	.byte	0xff
	.zero		1


	//   ....[105]....
        /*0780*/ 	.word	0x000078f0
        /*0784*/ 	.word	0x00000002
        /*0788*/ 	.word	0x000000c0
        /*078c*/ 	.short	0x010a
        /*078e*/ 	.byte	0xff
	.zero		1


	//   ....[106]....
        /*0790*/ 	.word	0x00007950
        /*0794*/ 	.word	0x00000000
        /*0798*/ 	.word	0x00000000
        /*079c*/ 	.short	0x010a
        /*079e*/ 	.byte	0xff
	.zero		1


	//   ....[107]....
        /*07a0*/ 	.word	0x000079b0
        /*07a4*/ 	.word	0x00000000
        /*07a8*/ 	.word	0x00000000
        /*07ac*/ 	.short	0x010a
        /*07ae*/ 	.byte	0xff
	.zero		1


	//   ....[108]....
        /*07b0*/ 	.word	0x00007a10
        /*07b4*/ 	.word	0x00000000
        /*07b8*/ 	.word	0x00000000
        /*07bc*/ 	.short	0x010a
        /*07be*/ 	.byte	0xff
	.zero		1


	//   ....[109]....
        /*07c0*/ 	.word	0x00007a70
        /*07c4*/ 	.word	0x00000000
        /*07c8*/ 	.word	0x00000000
        /*07cc*/ 	.short	0x010a
        /*07ce*/ 	.byte	0xff
	.zero		1


	//   ....[110]....
        /*07d0*/ 	.word	0x00007ad0
        /*07d4*/ 	.word	0x00000000
        /*07d8*/ 	.word	0x00000000
        /*07dc*/ 	.short	0x010a
        /*07de*/ 	.byte	0xff
	.zero		1


	//   ....[111]....
        /*07e0*/ 	.word	0x00007b30
        /*07e4*/ 	.word	0x00000000
        /*07e8*/ 	.word	0x00000000
        /*07ec*/ 	.short	0x010a
        /*07ee*/ 	.byte	0xff
	.zero		1


	//   ....[112]....
        /*07f0*/ 	.word	0x00007b90
        /*07f4*/ 	.word	0x00000000
        /*07f8*/ 	.word	0x00000000
        /*07fc*/ 	.short	0x010a
        /*07fe*/ 	.byte	0xff
	.zero		1


	//   ....[113]....
        /*0800*/ 	.word	0x00007be0
        /*0804*/ 	.word	0x00000000
        /*0808*/ 	.word	0x00000120
        /*080c*/ 	.short	0x010a
        /*080e*/ 	.byte	0xff
	.zero		1


	//   ....[114]....
        /*0810*/ 	.word	0x00007c40
        /*0814*/ 	.word	0x00000000
        /*0818*/ 	.word	0x000000d0
        /*081c*/ 	.short	0x010a
        /*081e*/ 	.byte	0xff
	.zero		1


	//   ....[115]....
        /*0820*/ 	.word	0x00007c90
        /*0824*/ 	.word	0x00000000
        /*0828*/ 	.word	0x000000c0
        /*082c*/ 	.short	0x010a
        /*082e*/ 	.byte	0xff
	.zero		1


	//   ....[116]....
        /*0830*/ 	.word	0x00007cf0
        /*0834*/ 	.word	0x00000000
        /*0838*/ 	.word	0x000000d0
        /*083c*/ 	.short	0x010a
        /*083e*/ 	.byte	0xff
	.zero		1


	//   ....[117]....
        /*0840*/ 	.word	0x00007d40
        /*0844*/ 	.word	0x00000000
        /*0848*/ 	.word	0x000000c0
        /*084c*/ 	.short	0x010a
        /*084e*/ 	.byte	0xff
	.zero		1


	//   ....[118]....
        /*0850*/ 	.word	0x00007da0
        /*0854*/ 	.word	0x00000002
        /*0858*/ 	.word	0x00000100
        /*085c*/ 	.short	0x010a
        /*085e*/ 	.byte	0xff
	.zero		1


	//   ....[119]....
        /*0860*/ 	.word	0x00007e00
        /*0864*/ 	.word	0x00000000
        /*0868*/ 	.word	0x00000000
        /*086c*/ 	.short	0x010a
        /*086e*/ 	.byte	0xff
	.zero		1


	//   ....[120]....
        /*0870*/ 	.word	0x00007e60
        /*0874*/ 	.word	0x00000000
        /*0878*/ 	.word	0x00000000
        /*087c*/ 	.short	0x010a
        /*087e*/ 	.byte	0xff
	.zero		1


	//   ....[121]....
        /*0880*/ 	.word	0x00007ec0
        /*0884*/ 	.word	0x00000000
        /*0888*/ 	.word	0x00000000
        /*088c*/ 	.short	0x010a
        /*088e*/ 	.byte	0xff
	.zero		1


	//   ....[122]....
        /*0890*/ 	.word	0x00007f20
        /*0894*/ 	.word	0x00000000
        /*0898*/ 	.word	0x00000000
        /*089c*/ 	.short	0x010a
        /*089e*/ 	.byte	0xff
	.zero		1


	//   ....[123]....
        /*08a0*/ 	.word	0x00007f80
        /*08a4*/ 	.word	0x00000000
        /*08a8*/ 	.word	0x00000000
        /*08ac*/ 	.short	0x010a
        /*08ae*/ 	.byte	0xff
	.zero		1


	//   ....[124]....
        /*08b0*/ 	.word	0x00007fd0
        /*08b4*/ 	.word	0x00000000
        /*08b8*/ 	.word	0x000000c0
        /*08bc*/ 	.short	0x010a
        /*08be*/ 	.byte	0xff
	.zero		1


	//   ....[125]....
        /*08c0*/ 	.word	0x00008030
        /*08c4*/ 	.word	0x00000000
        /*08c8*/ 	.word	0x000000b8
        /*08cc*/ 	.short	0x010a
        /*08ce*/ 	.byte	0xff
	.zero		1


	//   ....[126]....
        /*08d0*/ 	.word	0x00008090
        /*08d4*/ 	.word	0x00000000
        /*08d8*/ 	.word	0x00000098
        /*08dc*/ 	.short	0x010a
        /*08de*/ 	.byte	0xff
	.zero		1


	//   ....[127]....
        /*08e0*/ 	.word	0x000080f0
        /*08e4*/ 	.word	0x00000000
        /*08e8*/ 	.word	0x00000098
        /*08ec*/ 	.short	0x010a
        /*08ee*/ 	.byte	0xff
	.zero		1


	//   ....[128]....
        /*08f0*/ 	.word	0x00008150
        /*08f4*/ 	.word	0x00000000
        /*08f8*/ 	.word	0x00000000
        /*08fc*/ 	.short	0x010a
        /*08fe*/ 	.byte	0xff
	.zero		1


	//   ....[129]....
        /*0900*/ 	.word	0x000081b0
        /*0904*/ 	.word	0x00000000
        /*0908*/ 	.word	0x00000000
        /*090c*/ 	.short	0x010a
        /*090e*/ 	.byte	0xff
	.zero		1


	//   ....[130]....
        /*0910*/ 	.word	0x00008200
        /*0914*/ 	.word	0x00000000
        /*0918*/ 	.word	0x000000c0
        /*091c*/ 	.short	0x010a
        /*091e*/ 	.byte	0xff
	.zero		1


	//   ....[131]....
        /*0920*/ 	.word	0x00008250
        /*0924*/ 	.word	0x00000000
        /*0928*/ 	.word	0x00000080
        /*092c*/ 	.short	0x010a
        /*092e*/ 	.byte	0xff
	.zero		1


	//   ....[132]....
        /*0930*/ 	.word	0x000082a0
        /*0934*/ 	.word	0x00000049
        /*0938*/ 	.word	0x000000e0
        /*093c*/ 	.short	0x010a
        /*093e*/ 	.byte	0xff
	.zero		1


	//   ....[133]....
        /*0940*/ 	.word	0x000082f0
        /*0944*/ 	.word	0x00000002
        /*0948*/ 	.word	0x00000080
        /*094c*/ 	.short	0x010a
        /*094e*/ 	.byte	0xff
	.zero		1


	//----- nvinfo : EIATTR_NUM_MBARRIERS
	.align		4
.L_47:
        /*0950*/ 	.byte	0x03, 0x38
        /*0952*/ 	.short	0x0028


	//----- nvinfo : EIATTR_EXIT_INSTR_OFFSETS
	.align		4
        /*0954*/ 	.byte	0x04, 0x1c
        /*0956*/ 	.short	(.L_49 - .L_48)


	//   ....[0]....
.L_48:
        /*0958*/ 	.word	0x00002860


	//   ....[1]....
        /*095c*/ 	.word	0x00002d50


	//   ....[2]....
        /*0960*/ 	.word	0x00002db0


	//   ....[3]....
        /*0964*/ 	.word	0x00003ca0


	//   ....[4]....
        /*0968*/ 	.word	0x00004b70


	//   ....[5]....
        /*096c*/ 	.word	0x00004bb0


	//   ....[6]....
        /*0970*/ 	.word	0x000076b0


	//   ....[7]....
        /*0974*/ 	.word	0x00007730


	//   ....[8]....
        /*0978*/ 	.word	0x00007760


	//   ....[9]....
        /*097c*/ 	.word	0x000077d0


	//----- nvinfo : EIATTR_MAX_THREADS
	.align		4
.L_49:
        /*0980*/ 	.byte	0x04, 0x05
        /*0982*/ 	.short	(.L_51 - .L_50)
.L_50:
        /*0984*/ 	.word	0x00000100
        /*0988*/ 	.word	0x00000001
        /*098c*/ 	.word	0x00000001


	//----- nvinfo : EIATTR_CRS_STACK_SIZE
	.align		4
.L_51:
        /*0990*/ 	.byte	0x04, 0x1e
        /*0992*/ 	.short	(.L_53 - .L_52)
.L_52:
        /*0994*/ 	.word	0x00000000


	//----- nvinfo : EIATTR_CBANK_PARAM_SIZE
	.align		4
.L_53:
        /*0998*/ 	.byte	0x03, 0x19
        /*099a*/ 	.short	0x0800


	//----- nvinfo : EIATTR_PARAM_CBANK
	.align		4
        /*099c*/ 	.byte	0x04, 0x0a
        /*099e*/ 	.short	(.L_55 - .L_54)
	.align		4
.L_54:
        /*09a0*/ 	.word	index@(.nv.constant0._ZN7cutlass13device_kernelINS_4gemm6kernel13GemmUniversalIN4cute5tupleIJiiiiEEENS1_10collective13CollectiveMmaINS1_35MainloopSm100TmaUmmaWarpSpecializedILi8ELi2ELi4ENS5_IJNS4_1CILi1EEESB_SB_EEEEENS5_IJNSA_ILi128EEENSA_ILi64EEESF_EEENS_10bfloat16_tENS5_IJSB_llEEESH_SI_NS4_8TiledMMAINS4_8MMA_AtomIJNS4_20SM100_MMA_F16BF16_SSISH_SH_fLi128ELi64ELNS4_4UMMA5MajorE1ELSN_1ELNSM_7ScaleInE0ELSO_0EEEEEENS4_6LayoutISC_NS5_IJNSA_ILi0EEESS_SS_EEEEENS5_IJNS4_10UnderscoreESV_SV_EEEEENS4_13SM90_TMA_LOADENS4_14ComposedLayoutINS4_7SwizzleILi3ELi4ELi3EEENS4_18smem_ptr_flag_bitsILi16EEENSR_INS5_IJSF_NSA_ILi8EEEEEENS5_IJSB_SF_EEEEEEEvNS4_8identityESY_S18_vS19_EENS_8epilogue10collective18CollectiveEpilogueINS1B_23Sm100TmaWarpSpecializedILi3ELi2ELi32ELb1ELb0EEEJSG_NS5_IJNSR_ISE_SB_EENSR_INSA_ILi32EEESB_EEEEESH_NS5_IJlSB_lEEESH_S1K_NS1B_6fusion15FusionCallbacksIS1F_NS1L_17LinearCombinationISH_fSH_fLNS_15FloatRoundStyleE2EEESG_S1J_JEEENS4_5SM1004TMEM4LOAD26SM100_TMEM_LOAD_32dp32b32xESY_NSZ_INS10_ILi2ELi4ELi3EEES13_NSR_INS5_IJS14_S1H_EEENS5_IJS1H_SB_EEEEEEENS4_39AutoVectorizingCopyWithAssumedAlignmentILi128EEENS4_14SM90_TMA_STOREES1Z_S21_S21_EEEvvEEEEvNT_6ParamsE)
        /*09a4*/ 	.short	0x0380
        /*09a6*/ 	.short	0x0800


	//----- nvinfo : EIATTR_SW_WAR
	.align		4
.L_55:
        /*09a8*/ 	.byte	0x04, 0x36
        /*09aa*/ 	.short	(.L_57 - .L_56)
.L_56:
        /*09ac*/ 	.word	0x00000008
.L_57:


//--------------------- .nv.callgraph             --------------------------
	.section	.nv.callgraph,"",@"SHT_CUDA_CALLGRAPH"
	.align	4
	.sectionentsize	8
	.align		4
        /*0000*/ 	.word	0x00000000
	.align		4
        /*0004*/ 	.word	0xffffffff
	.align		4
        /*0008*/ 	.word	index@(_ZN7cutlass13device_kernelINS_4gemm6kernel13GemmUniversalIN4cute5tupleIJiiiiEEENS1_10collective13CollectiveMmaINS1_35MainloopSm100TmaUmmaWarpSpecializedILi8ELi2ELi4ENS5_IJNS4_1CILi1EEESB_SB_EEEEENS5_IJNSA_ILi128EEENSA_ILi64EEESF_EEENS_10bfloat16_tENS5_IJSB_llEEESH_SI_NS4_8TiledMMAINS4_8MMA_AtomIJNS4_20SM100_MMA_F16BF16_SSISH_SH_fLi128ELi64ELNS4_4UMMA5MajorE1ELSN_1ELNSM_7ScaleInE0ELSO_0EEEEEENS4_6LayoutISC_NS5_IJNSA_ILi0EEESS_SS_EEEEENS5_IJNS4_10UnderscoreESV_SV_EEEEENS4_13SM90_TMA_LOADENS4_14ComposedLayoutINS4_7SwizzleILi3ELi4ELi3EEENS4_18smem_ptr_flag_bitsILi16EEENSR_INS5_IJSF_NSA_ILi8EEEEEENS5_IJSB_SF_EEEEEEEvNS4_8identityESY_S18_vS19_EENS_8epilogue10collective18CollectiveEpilogueINS1B_23Sm100TmaWarpSpecializedILi3ELi2ELi32ELb1ELb0EEEJSG_NS5_IJNSR_ISE_SB_EENSR_INSA_ILi32EEESB_EEEEESH_NS5_IJlSB_lEEESH_S1K_NS1B_6fusion15FusionCallbacksIS1F_NS1L_17LinearCombinationISH_fSH_fLNS_15FloatRoundStyleE2EEESG_S1J_JEEENS4_5SM1004TMEM4LOAD26SM100_TMEM_LOAD_32dp32b32xESY_NSZ_INS10_ILi2ELi4ELi3EEES13_NSR_INS5_IJS14_S1H_EEENS5_IJS1H_SB_EEEEEEENS4_39AutoVectorizingCopyWithAssumedAlignmentILi128EEENS4_14SM90_TMA_STOREES1Z_S21_S21_EEEvvEEEEvNT_6ParamsE)
	.align		4
        /*000c*/ 	.word	index@(__assertfail)
	.align		4
        /*0010*/ 	.word	0x00000000
	.align		4
        /*0014*/ 	.word	0xfffffffe
	.align		4
        /*0018*/ 	.word	0x00000000
	.align		4
        /*001c*/ 	.word	0xfffffffd
	.align		4
        /*0020*/ 	.word	0x00000000
	.align		4
        /*0024*/ 	.word	0xfffffffc


//--------------------- .nv.constant4             --------------------------
	.section	.nv.constant4,"a",@progbits
	.align	8
	.align		8
.nv.constant4:
        /*0000*/ 	.dword	__assertfail
	.align		8
        /*0008*/ 	.dword	__unnamed_1
	.align		8
        /*0010*/ 	.dword	__unnamed_2
	.align		8
        /*0018*/ 	.dword	_ZN40_INTERNAL_b0620f73_4_k_cu_867f9957_329464cuda3std3__45__cpo5beginE
	.align		8
        /*0020*/ 	.dword	_ZN40_INTERNAL_b0620f73_4_k_cu_867f9957_329464cuda3std3__45__cpo3endE
	.align		8
        /*0028*/ 	.dword	_ZN40_INTERNAL_b0620f73_4_k_cu_867f9957_329464cuda3std3__45__cpo6cbeginE
	.align		8
        /*0030*/ 	.dword	_ZN40_INTERNAL_b0620f73_4_k_cu_867f9957_329464cuda3std3__45__cpo4cendE
	.align		8
        /*0038*/ 	.dword	_ZN40_INTERNAL_b0620f73_4_k_cu_867f9957_329464cuda3std3__442_GLOBAL__N__b0620f73_4_k_cu_867f9957_329466ignoreE
	.align		8
        /*0040*/ 	.dword	_ZN40_INTERNAL_b0620f73_4_k_cu_867f9957_329464cuda3std3__419piecewise_constructE
	.align		8
        /*0048*/ 	.dword	_ZN40_INTERNAL_b0620f73_4_k_cu_867f9957_329464cuda3std3__48in_placeE
	.align		8
        /*0050*/ 	.dword	_ZN40_INTERNAL_b0620f73_4_k_cu_867f9957_329464cuda3std6ranges3__45__cpo4swapE
	.align		8
        /*0058*/ 	.dword	_ZN40_INTERNAL_b0620f73_4_k_cu_867f9957_329464cuda3std6ranges3__45__cpo9iter_moveE
	.align		8
        /*0060*/ 	.dword	_ZN40_INTERNAL_b0620f73_4_k_cu_867f9957_329464cute7productE
	.align		8
        /*0068*/ 	.dword	_ZN40_INTERNAL_b0620f73_4_k_cu_867f9957_329464cute1_E
	.align		8
        /*0070*/ 	.dword	$str$25
	.align		8
        /*0078*/ 	.dword	$str$26
	.align		8
        /*0080*/ 	.dword	$str$27
	.align		8
        /*0088*/ 	.dword	$str$28


//--------------------- .text._ZN7cutlass13device_kernelINS_4gemm6kernel13GemmUniversalIN4cute5tupleIJiiiiEEENS1_10collective13CollectiveMmaINS1_35MainloopSm100TmaUmmaWarpSpecializedILi8ELi2ELi4ENS5_IJNS4_1CILi1EEESB_SB_EEEEENS5_IJNSA_ILi128EEENSA_ILi64EEESF_EEENS_10bfloat16_tENS5_IJSB_llEEESH_SI_NS4_8TiledMMAINS4_8MMA_AtomIJNS4_20SM100_MMA_F16BF16_SSISH_SH_fLi128ELi64ELNS4_4UMMA5MajorE1ELSN_1ELNSM_7ScaleInE0ELSO_0EEEEEENS4_6LayoutISC_NS5_IJNSA_ILi0EEESS_SS_EEEEENS5_IJNS4_10UnderscoreESV_SV_EEEEENS4_13SM90_TMA_LOADENS4_14ComposedLayoutINS4_7SwizzleILi3ELi4ELi3EEENS4_18smem_ptr_flag_bitsILi16EEENSR_INS5_IJSF_NSA_ILi8EEEEEENS5_IJSB_SF_EEEEEEEvNS4_8identityESY_S18_vS19_EENS_8epilogue10collective18CollectiveEpilogueINS1B_23Sm100TmaWarpSpecializedILi3ELi2ELi32ELb1ELb0EEEJSG_NS5_IJNSR_ISE_SB_EENSR_INSA_ILi32EEESB_EEEEESH_NS5_IJlSB_lEEESH_S1K_NS1B_6fusion15FusionCallbacksIS1F_NS1L_17LinearCombinationISH_fSH_fLNS_15FloatRoundStyleE2EEESG_S1J_JEEENS4_5SM1004TMEM4LOAD26SM100_TMEM_LOAD_32dp32b32xESY_NSZ_INS10_ILi2ELi4ELi3EEES13_NSR_INS5_IJS14_S1H_EEENS5_IJS1H_SB_EEEEEEENS4_39AutoVectorizingCopyWithAssumedAlignmentILi128EEENS4_14SM90_TMA_STOREES1Z_S21_S21_EEEvvEEEEvNT_6ParamsE --------------------------
	.section	.text._ZN7cutlass13device_kernelINS_4gemm6kernel13GemmUniversalIN4cute5tupleIJiiiiEEENS1_10collective13CollectiveMmaINS1_35MainloopSm100TmaUmmaWarpSpecializedILi8ELi2ELi4ENS5_IJNS4_1CILi1EEESB_SB_EEEEENS5_IJNSA_ILi128EEENSA_ILi64EEESF_EEENS_10bfloat16_tENS5_IJSB_llEEESH_SI_NS4_8TiledMMAINS4_8MMA_AtomIJNS4_20SM100_MMA_F16BF16_SSISH_SH_fLi128ELi64ELNS4_4UMMA5MajorE1ELSN_1ELNSM_7ScaleInE0ELSO_0EEEEEENS4_6LayoutISC_NS5_IJNSA_ILi0EEESS_SS_EEEEENS5_IJNS4_10UnderscoreESV_SV_EEEEENS4_13SM90_TMA_LOADENS4_14ComposedLayoutINS4_7SwizzleILi3ELi4ELi3EEENS4_18smem_ptr_flag_bitsILi16EEENSR_INS5_IJSF_NSA_ILi8EEEEEENS5_IJSB_SF_EEEEEEEvNS4_8identityESY_S18_vS19_EENS_8epilogue10collective18CollectiveEpilogueINS1B_23Sm100TmaWarpSpecializedILi3ELi2ELi32ELb1ELb0EEEJSG_NS5_IJNSR_ISE_SB_EENSR_INSA_ILi32EEESB_EEEEESH_NS5_IJlSB_lEEESH_S1K_NS1B_6fusion15FusionCallbacksIS1F_NS1L_17LinearCombinationISH_fSH_fLNS_15FloatRoundStyleE2EEESG_S1J_JEEENS4_5SM1004TMEM4LOAD26SM100_TMEM_LOAD_32dp32b32xESY_NSZ_INS10_ILi2ELi4ELi3EEES13_NSR_INS5_IJS14_S1H_EEENS5_IJS1H_SB_EEEEEEENS4_39AutoVectorizingCopyWithAssumedAlignmentILi128EEENS4_14SM90_TMA_STOREES1Z_S21_S21_EEEvvEEEEvNT_6ParamsE,"ax",@progbits
	.align	128
.text._ZN7cutlass13device_kernelINS_4gemm6kernel13GemmUniversalIN4cute5tupleIJiiiiEEENS1_10collective13CollectiveMmaINS1_35MainloopSm100TmaUmmaWarpSpecializedILi8ELi2ELi4ENS5_IJNS4_1CILi1EEESB_SB_EEEEENS5_IJNSA_ILi128EEENSA_ILi64EEESF_EEENS_10bfloat16_tENS5_IJSB_llEEESH_SI_NS4_8TiledMMAINS4_8MMA_AtomIJNS4_20SM100_MMA_F16BF16_SSISH_SH_fLi128ELi64ELNS4_4UMMA5MajorE1ELSN_1ELNSM_7ScaleInE0ELSO_0EEEEEENS4_6LayoutISC_NS5_IJNSA_ILi0EEESS_SS_EEEEENS5_IJNS4_10UnderscoreESV_SV_EEEEENS4_13SM90_TMA_LOADENS4_14ComposedLayoutINS4_7SwizzleILi3ELi4ELi3EEENS4_18smem_ptr_flag_bitsILi16EEENSR_INS5_IJSF_NSA_ILi8EEEEEENS5_IJSB_SF_EEEEEEEvNS4_8identityESY_S18_vS19_EENS_8epilogue10collective18CollectiveEpilogueINS1B_23Sm100TmaWarpSpecializedILi3ELi2ELi32ELb1ELb0EEEJSG_NS5_IJNSR_ISE_SB_EENSR_INSA_ILi32EEESB_EEEEESH_NS5_IJlSB_lEEESH_S1K_NS1B_6fusion15FusionCallbacksIS1F_NS1L_17LinearCombinationISH_fSH_fLNS_15FloatRoundStyleE2EEESG_S1J_JEEENS4_5SM1004TMEM4LOAD26SM100_TMEM_LOAD_32dp32b32xESY_NSZ_INS10_ILi2ELi4ELi3EEES13_NSR_INS5_IJS14_S1H_EEENS5_IJS1H_SB_EEEEEEENS4_39AutoVectorizingCopyWithAssumedAlignmentILi128EEENS4_14SM90_TMA_STOREES1Z_S21_S21_EEEvvEEEEvNT_6ParamsE:
        .type           _ZN7cutlass13device_kernelINS_4gemm6kernel13GemmUniversalIN4cute5tupleIJiiiiEEENS1_10collective13CollectiveMmaINS1_35MainloopSm100TmaUmmaWarpSpecializedILi8ELi2ELi4ENS5_IJNS4_1CILi1EEESB_SB_EEEEENS5_IJNSA_ILi128EEENSA_ILi64EEESF_EEENS_10bfloat16_tENS5_IJSB_llEEESH_SI_NS4_8TiledMMAINS4_8MMA_AtomIJNS4_20SM100_MMA_F16BF16_SSISH_SH_fLi128ELi64ELNS4_4UMMA5MajorE1ELSN_1ELNSM_7ScaleInE0ELSO_0EEEEEENS4_6LayoutISC_NS5_IJNSA_ILi0EEESS_SS_EEEEENS5_IJNS4_10UnderscoreESV_SV_EEEEENS4_13SM90_TMA_LOADENS4_14ComposedLayoutINS4_7SwizzleILi3ELi4ELi3EEENS4_18smem_ptr_flag_bitsILi16EEENSR_INS5_IJSF_NSA_ILi8EEEEEENS5_IJSB_SF_EEEEEEEvNS4_8identityESY_S18_vS19_EENS_8epilogue10collective18CollectiveEpilogueINS1B_23Sm100TmaWarpSpecializedILi3ELi2ELi32ELb1ELb0EEEJSG_NS5_IJNSR_ISE_SB_EENSR_INSA_ILi32EEESB_EEEEESH_NS5_IJlSB_lEEESH_S1K_NS1B_6fusion15FusionCallbacksIS1F_NS1L_17LinearCombinationISH_fSH_fLNS_15FloatRoundStyleE2EEESG_S1J_JEEENS4_5SM1004TMEM4LOAD26SM100_TMEM_LOAD_32dp32b32xESY_NSZ_INS10_ILi2ELi4ELi3EEES13_NSR_INS5_IJS14_S1H_EEENS5_IJS1H_SB_EEEEEEENS4_39AutoVectorizingCopyWithAssumedAlignmentILi128EEENS4_14SM90_TMA_STOREES1Z_S21_S21_EEEvvEEEEvNT_6ParamsE,@function
        .size           _ZN7cutlass13device_kernelINS_4gemm6kernel13GemmUniversalIN4cute5tupleIJiiiiEEENS1_10collective13CollectiveMmaINS1_35MainloopSm100TmaUmmaWarpSpecializedILi8ELi2ELi4ENS5_IJNS4_1CILi1EEESB_SB_EEEEENS5_IJNSA_ILi128EEENSA_ILi64EEESF_EEENS_10bfloat16_tENS5_IJSB_llEEESH_SI_NS4_8TiledMMAINS4_8MMA_AtomIJNS4_20SM100_MMA_F16BF16_SSISH_SH_fLi128ELi64ELNS4_4UMMA5MajorE1ELSN_1ELNSM_7ScaleInE0ELSO_0EEEEEENS4_6LayoutISC_NS5_IJNSA_ILi0EEESS_SS_EEEEENS5_IJNS4_10UnderscoreESV_SV_EEEEENS4_13SM90_TMA_LOADENS4_14ComposedLayoutINS4_7SwizzleILi3ELi4ELi3EEENS4_18smem_ptr_flag_bitsILi16EEENSR_INS5_IJSF_NSA_ILi8EEEEEENS5_IJSB_SF_EEEEEEEvNS4_8identityESY_S18_vS19_EENS_8epilogue10collective18CollectiveEpilogueINS1B_23Sm100TmaWarpSpecializedILi3ELi2ELi32ELb1ELb0EEEJSG_NS5_IJNSR_ISE_SB_EENSR_INSA_ILi32EEESB_EEEEESH_NS5_IJlSB_lEEESH_S1K_NS1B_6fusion15FusionCallbacksIS1F_NS1L_17LinearCombinationISH_fSH_fLNS_15FloatRoundStyleE2EEESG_S1J_JEEENS4_5SM1004TMEM4LOAD26SM100_TMEM_LOAD_32dp32b32xESY_NSZ_INS10_ILi2ELi4ELi3EEES13_NSR_INS5_IJS14_S1H_EEENS5_IJS1H_SB_EEEEEEENS4_39AutoVectorizingCopyWithAssumedAlignmentILi128EEENS4_14SM90_TMA_STOREES1Z_S21_S21_EEEvvEEEEvNT_6ParamsE,(.L_x_166 - _ZN7cutlass13device_kernelINS_4gemm6kernel13GemmUniversalIN4cute5tupleIJiiiiEEENS1_10collective13CollectiveMmaINS1_35MainloopSm100TmaUmmaWarpSpecializedILi8ELi2ELi4ENS5_IJNS4_1CILi1EEESB_SB_EEEEENS5_IJNSA_ILi128EEENSA_ILi64EEESF_EEENS_10bfloat16_tENS5_IJSB_llEEESH_SI_NS4_8TiledMMAINS4_8MMA_AtomIJNS4_20SM100_MMA_F16BF16_SSISH_SH_fLi128ELi64ELNS4_4UMMA5MajorE1ELSN_1ELNSM_7ScaleInE0ELSO_0EEEEEENS4_6LayoutISC_NS5_IJNSA_ILi0EEESS_SS_EEEEENS5_IJNS4_10UnderscoreESV_SV_EEEEENS4_13SM90_TMA_LOADENS4_14ComposedLayoutINS4_7SwizzleILi3ELi4ELi3EEENS4_18smem_ptr_flag_bitsILi16EEENSR_INS5_IJSF_NSA_ILi8EEEEEENS5_IJSB_SF_EEEEEEEvNS4_8identityESY_S18_vS19_EENS_8epilogue10collective18CollectiveEpilogueINS1B_23Sm100TmaWarpSpecializedILi3ELi2ELi32ELb1ELb0EEEJSG_NS5_IJNSR_ISE_SB_EENSR_INSA_ILi32EEESB_EEEEESH_NS5_IJlSB_lEEESH_S1K_NS1B_6fusion15FusionCallbacksIS1F_NS1L_17LinearCombinationISH_fSH_fLNS_15FloatRoundStyleE2EEESG_S1J_JEEENS4_5SM1004TMEM4LOAD26SM100_TMEM_LOAD_32dp32b32xESY_NSZ_INS10_ILi2ELi4ELi3EEES13_NSR_INS5_IJS14_S1H_EEENS5_IJS1H_SB_EEEEEEENS4_39AutoVectorizingCopyWithAssumedAlignmentILi128EEENS4_14SM90_TMA_STOREES1Z_S21_S21_EEEvvEEEEvNT_6ParamsE)
        .other          _ZN7cutlass13device_kernelINS_4gemm6kernel13GemmUniversalIN4cute5tupleIJiiiiEEENS1_10collective13CollectiveMmaINS1_35MainloopSm100TmaUmmaWarpSpecializedILi8ELi2ELi4ENS5_IJNS4_1CILi1EEESB_SB_EEEEENS5_IJNSA_ILi128EEENSA_ILi64EEESF_EEENS_10bfloat16_tENS5_IJSB_llEEESH_SI_NS4_8TiledMMAINS4_8MMA_AtomIJNS4_20SM100_MMA_F16BF16_SSISH_SH_fLi128ELi64ELNS4_4UMMA5MajorE1ELSN_1ELNSM_7ScaleInE0ELSO_0EEEEEENS4_6LayoutISC_NS5_IJNSA_ILi0EEESS_SS_EEEEENS5_IJNS4_10UnderscoreESV_SV_EEEEENS4_13SM90_TMA_LOADENS4_14ComposedLayoutINS4_7SwizzleILi3ELi4ELi3EEENS4_18smem_ptr_flag_bitsILi16EEENSR_INS5_IJSF_NSA_ILi8EEEEEENS5_IJSB_SF_EEEEEEEvNS4_8identityESY_S18_vS19_EENS_8epilogue10collective18CollectiveEpilogueINS1B_23Sm100TmaWarpSpecializedILi3ELi2ELi32ELb1ELb0EEEJSG_NS5_IJNSR_ISE_SB_EENSR_INSA_ILi32EEESB_EEEEESH_NS5_IJlSB_lEEESH_S1K_NS1B_6fusion15FusionCallbacksIS1F_NS1L_17LinearCombinationISH_fSH_fLNS_15FloatRoundStyleE2EEESG_S1J_JEEENS4_5SM1004TMEM4LOAD26SM100_TMEM_LOAD_32dp32b32xESY_NSZ_INS10_ILi2ELi4ELi3EEES13_NSR_INS5_IJS14_S1H_EEENS5_IJS1H_SB_EEEEEEENS4_39AutoVectorizingCopyWithAssumedAlignmentILi128EEENS4_14SM90_TMA_STOREES1Z_S21_S21_EEEvvEEEEvNT_6ParamsE,@"STO_CUDA_ENTRY STV_DEFAULT"
_ZN7cutlass13device_kernelINS_4gemm6kernel13GemmUniversalIN4cute5tupleIJiiiiEEENS1_10collective13CollectiveMmaINS1_35MainloopSm100TmaUmmaWarpSpecializedILi8ELi2ELi4ENS5_IJNS4_1CILi1EEESB_SB_EEEEENS5_IJNSA_ILi128EEENSA_ILi64EEESF_EEENS_10bfloat16_tENS5_IJSB_llEEESH_SI_NS4_8TiledMMAINS4_8MMA_AtomIJNS4_20SM100_MMA_F16BF16_SSISH_SH_fLi128ELi64ELNS4_4UMMA5MajorE1ELSN_1ELNSM_7ScaleInE0ELSO_0EEEEEENS4_6LayoutISC_NS5_IJNSA_ILi0EEESS_SS_EEEEENS5_IJNS4_10UnderscoreESV_SV_EEEEENS4_13SM90_TMA_LOADENS4_14ComposedLayoutINS4_7SwizzleILi3ELi4ELi3EEENS4_18smem_ptr_flag_bitsILi16EEENSR_INS5_IJSF_NSA_ILi8EEEEEENS5_IJSB_SF_EEEEEEEvNS4_8identityESY_S18_vS19_EENS_8epilogue10collective18CollectiveEpilogueINS1B_23Sm100TmaWarpSpecializedILi3ELi2ELi32ELb1ELb0EEEJSG_NS5_IJNSR_ISE_SB_EENSR_INSA_ILi32EEESB_EEEEESH_NS5_IJlSB_lEEESH_S1K_NS1B_6fusion15FusionCallbacksIS1F_NS1L_17LinearCombinationISH_fSH_fLNS_15FloatRoundStyleE2EEESG_S1J_JEEENS4_5SM1004TMEM4LOAD26SM100_TMEM_LOAD_32dp32b32xESY_NSZ_INS10_ILi2ELi4ELi3EEES13_NSR_INS5_IJS14_S1H_EEENS5_IJS1H_SB_EEEEEEENS4_39AutoVectorizingCopyWithAssumedAlignmentILi128EEENS4_14SM90_TMA_STOREES1Z_S21_S21_EEEvvEEEEvNT_6ParamsE:
[----:B------:R-:W1:Y:S01]  /*0000*/  LDC R1, c[0x0][0x37c] ;  /* 0x0000df00ff017b82 */ /* 0x000e620000000800 */
[----:B------:R-:W2:Y:S01]  /*0010*/  S2R R93, SR_TID.X ;  /* 0x00000000005d7919 */ /* 0x000ea20000002100 */
[----:B------:R-:W3:Y:S01]  /*0020*/  LDCU.64 UR4, c[0x0][0x890] ;  /* 0x00011200ff0477ac */ /* 0x000ee20008000a00 */
[----:B------:R-:W-:Y:S02]  /*0030*/  PRMT R88, RZ, 0x7610, R88 ;  /* 0x00007610ff587816 */ /* 0x000fe40000000058 */
[----:B------:R-:W-:Y:S01]  /*0040*/  ELECT P5, URZ, PT ;  /* 0x0000000000ff782f */ /* 0x000fe200038a0000 */
[----:B------:R-:W4:Y:S01]  /*0050*/  LDCU.64 UR46, c[0x0][0x358] ;  /* 0x00006b00ff2e77ac */ /* 0x000f220008000a00 */
[----:B---3--:R-:W-:-:S04]  /*0060*/  UISETP.NE.U32.AND UP0, UPT, UR4, URZ, UPT ;  /* 0x000000ff0400728c */ /* 0x008fc8000bf05070 */
[----:B------:R-:W-:Y:S01]  /*0070*/  UISETP.NE.AND.EX UP0, UPT, UR5, URZ, UPT, UP0 ;  /* 0x000000ff0500728c */ /* 0x000fe2000bf05300 */
[----:B--2---:R-:W-:-:S05]  /*0080*/  SHF.R.U32.HI R92, RZ, 0x5, R93 ;  /* 0x00000005ff5c7819 */ /* 0x004fca000001165d */
[----:B------:R-:W2:Y:S02]  /*0090*/  SHFL.IDX PT, R0, R92, RZ, 0x1f ;  /* 0x00001fff5c007589 */ /* 0x000ea400000e0000 */
[----:B--2---:R-:W-:Y:S01]  /*00a0*/  R2UR UR8, R0 ;  /* 0x00000000000872ca */ /* 0x004fe200000e0000 */
[----:B-1--4-:R-:W-:-:S14]  /*00b0*/  BRA.U UP0, `(.L_x_0) ;  /* 0x00000001002c7547 */ /* 0x012fdc000b800000 */
[----:B------:R-:W1:Y:S02]  /*00c0*/  LDCU.64 UR6, c[0x0][0x888] ;  /* 0x00011100ff0677ac */ /* 0x000e640008000a00 */
[----:B-1----:R-:W-:-:S04]  /*00d0*/  UISETP.NE.U32.AND UP0, UPT, UR6, URZ, UPT ;  /* 0x000000ff0600728c */ /* 0x002fc8000bf05070 */
[----:B------:R-:W-:-:S09]  /*00e0*/  UISETP.NE.AND.EX UP0, UPT, UR7, URZ, UPT, UP0 ;  /* 0x000000ff0700728c */ /* 0x000fd2000bf05300 */
[----:B------:R-:W-:Y:S05]  /*00f0*/  BRA.U !UP0, `(.L_x_1) ;  /* 0x0000000108107547 */ /* 0x000fea000b800000 */
[----:B------:R-:W1:Y:S02]  /*0100*/  LDC.64 R2, c[0x0][0x888] ;  /* 0x00022200ff027b82 */ /* 0x000e640000000a00 */
[----:B-1----:R1:W5:Y:S01]  /*0110*/  LDG.E R49, desc[UR46][R2.64] ;  /* 0x0000002e02317981 */ /* 0x002362000c1e1900 */
[----:B------:R-:W-:Y:S01]  /*0120*/  HFMA2 R88, -RZ, RZ, 0, 5.9604644775390625e-08 ;  /* 0x00000001ff587431 */ /* 0x000fe200000001ff */
[----:B------:R-:W-:Y:S05]  /*0130*/  BRA `(.L_x_0) ;  /* 0x00000000000c7947 */ /* 0x000fea0003800000 */
.L_x_1:
[----:B------:R-:W1:Y:S01]  /*0140*/  LDCU UR6, c[0x0][0x880] ;  /* 0x00011000ff0677ac */ /* 0x000e620008000800 */
[----:B------:R-:W-:Y:S01]  /*0150*/  HFMA2 R88, -RZ, RZ, 0, 5.9604644775390625e-08 ;  /* 0x00000001ff587431 */ /* 0x000fe200000001ff */
[----:B-1----:R-:W-:-:S07]  /*0160*/  MOV R49, UR6 ;  /* 0x0000000600317c02 */ /* 0x002fce0008000f00 */
.L_x_0:
[----:B------:R-:W2:Y:S02]  /*0170*/  LDCU.64 UR6, c[0x0][0x8b0] ;  /* 0x00011600ff0677ac */ /* 0x000ea40008000a00 */
[----:B--2---:R-:W-:-:S04]  /*0180*/  UISETP.NE.U32.AND UP0, UPT, UR6, URZ, UPT ;  /* 0x000000ff0600728c */ /* 0x004fc8000bf05070 */
[----:B------:R-:W-:-:S09]  /*0190*/  UISETP.NE.AND.EX UP0, UPT, UR7, URZ, UPT, UP0 ;  /* 0x000000ff0700728c */ /* 0x000fd2000bf05300 */
[----:B------:R-:W-:Y:S05]  /*01a0*/  BRA.U UP0, `(.L_x_2) ;  /* 0x0000000100247547 */ /* 0x000fea000b800000 */
[----:B------:R-:W2:Y:S02]  /*01b0*/  LDCU.64 UR6, c[0x0][0x8a8] ;  /* 0x00011500ff0677ac */ /* 0x000ea40008000a00 */
[----:B--2---:R-:W-:-:S04]  /*01c0*/  UISETP.NE.U32.AND UP0, UPT, UR6, URZ, UPT ;  /* 0x000000ff0600728c */ /* 0x004fc8000bf05070 */
[----:B------:R-:W-:-:S09]  /*01d0*/  UISETP.NE.AND.EX UP0, UPT, UR7, URZ, UPT, UP0 ;  /* 0x000000ff0700728c */ /* 0x000fd2000bf05300 */
[----:B------:R-:W-:Y:S05]  /*01e0*/  BRA.U !UP0, `(.L_x_3) ;  /* 0x00000001080c7547 */ /* 0x000fea000b800000 */
[----:B-1----:R-:W1:Y:S02]  /*01f0*/  LDC.64 R2, c[0x0][0x8a8] ;  /* 0x00022a00ff027b82 */ /* 0x002e640000000a00 */
[----:B-1----:R2:W5:Y:S01]  /*0200*/  LDG.E R47, desc[UR46][R2.64] ;  /* 0x0000002e022f7981 */ /* 0x002562000c1e1900 */
[----:B------:R-:W-:Y:S05]  /*0210*/  BRA `(.L_x_2) ;  /* 0x0000000000087947 */ /* 0x000fea0003800000 */
.L_x_3:
[----:B------:R-:W2:Y:S02]  /*0220*/  LDCU UR6, c[0x0][0x8a0] ;  /* 0x00011400ff0677ac */ /* 0x000ea40008000800 */
[----:B--2---:R-:W-:Y:S02]  /*0230*/  MOV R47, UR6 ;  /* 0x00000006002f7c02 */ /* 0x004fe40008000f00 */
.L_x_2:
[----:B------:R-:W-:Y:S01]  /*0240*/  IMAD.U32 R0, RZ, RZ, UR8 ;  /* 0x00000008ff007e24 */ /* 0x000fe2000f8e00ff */
[----:B------:R-:W-:Y:S04]  /*0250*/  BSSY.RECONVERGENT B0, `(.L_x_4) ;  /* 0x000000c000007945 */ /* 0x000fe80003800200 */
[C---:B------:R-:W-:Y:S02]  /*0260*/  ISETP.NE.OR P1, PT, R0.reuse, 0x1, !P5 ;  /* 0x000000010000780c */ /* 0x040fe40006f25670 */
[----:B------:R-:W-:-:S11]  /*0270*/  ISETP.NE.OR P0, PT, R0, 0x3, !P5 ;  /* 0x000000030000780c */ /* 0x000fd60006f05670 */
[----:B------:R-:W-:Y:S05]  /*0280*/  @P1 BRA `(.L_x_5) ;  /* 0x0000000000201947 */ /* 0x000fea0003800000 */
[----:B------:R-:W3:Y:S02]  /*0290*/  LDCU.64 UR6, c[0x0][0x348] ;  /* 0x00006900ff0677ac */ /* 0x000ee40008000a00 */
[----:B---3--:R-:W-:Y:S02]  /*02a0*/  UIADD3 UR10, UP1, UPT, UR6, 0x80, URZ ;  /* 0x00000080060a7890 */ /* 0x008fe4000ff3e0ff */
[----:B------:R-:W-:Y:S02]  /*02b0*/  UIADD3 UR6, UP0, UPT, UR6, 0x180, URZ ;  /* 0x0000018006067890 */ /* 0x000fe4000ff1e0ff */
[----:B------:R-:W-:Y:S02]  /*02c0*/  UIADD3.X UR11, UPT, UPT, URZ, UR7, URZ, UP1, !UPT ;  /* 0x00000007ff0b7290 */ /* 0x000fe40008ffe4ff */
[----:B------:R-:W-:-:S07]  /*02d0*/  UIADD3.X UR7, UPT, UPT, URZ, UR7, URZ, UP0, !UPT ;  /* 0x00000007ff077290 */ /* 0x000fce00087fe4ff */
[----:B------:R3:W-:Y:S02]  /*02e0*/  UTMACCTL.PF [UR10] ;  /* 0x000000000a0079b9 */ /* 0x0007e40008040000 */
[----:B------:R3:W-:Y:S02]  /*02f0*/  UTMACCTL.PF [UR6] ;  /* 0x00000000060079b9 */ /* 0x0007e40008040000 */
[----:B---3--:R-:W-:Y:S01]  /*0300*/  NOP ;  /* 0x0000000000007918 */ /* 0x008fe20000000000 */
.L_x_5:
[----:B------:R-:W-:Y:S05]  /*0310*/  BSYNC.RECONVERGENT B0 ;  /* 0x0000000000007941 */ /* 0x000fea0003800200 */
.L_x_4:
[----:B------:R-:W-:Y:S04]  /*0320*/  BSSY.RECONVERGENT B0, `(.L_x_6) ;  /* 0x000000a000007945 */ /* 0x000fe80003800200 */
        /* <DEDUP_REMOVED lines=9> */
.L_x_7:
[----:B------:R-:W-:Y:S05]  /*03c0*/  BSYNC.RECONVERGENT B0 ;  /* 0x0000000000007941 */ /* 0x000fea0003800200 */
.L_x_6:
[----:B------:R-:W3:Y:S01]  /*03d0*/  LDCU.64 UR6, c[0x0][0x888] ;  /* 0x00011100ff0677ac */ /* 0x000ee20008000a00 */
[----:B------:R-:W-:Y:S02]  /*03e0*/  UISETP.EQ.U32.AND UP1, UPT, UR4, URZ, UPT ;  /* 0x000000ff0400728c */ /* 0x000fe4000bf22070 */
[----:B------:R-:W-:Y:S02]  /*03f0*/  UPLOP3.LUT UP2, UPT, UPT, UPT, UPT, 0x80, 0x8 ;  /* 0x000000000008789c */ /* 0x000fe40003f4f070 */
[----:B---3--:R-:W-:-:S04]  /*0400*/  UISETP.NE.U32.AND UP0, UPT, UR6, URZ, UPT ;  /* 0x000000ff0600728c */ /* 0x008fc8000bf05070 */
[----:B------:R-:W-:-:S04]  /*0410*/  UISETP.NE.AND.EX UP0, UPT, UR7, URZ, UPT, UP0 ;  /* 0x000000ff0700728c */ /* 0x000fc8000bf05300 */
[----:B------:R-:W-:-:S04]  /*0420*/  UISETP.EQ.OR.EX UP3, UPT, UR5, URZ, !UP0, UP1 ;  /* 0x000000ff0500728c */ /* 0x000fc8000c762710 */
[----:B------:R-:W-:-:S05]  /*0430*/  UP2UR UR53, UPR, URZ, 0x8 ;  /* 0x00000008ff357883 */ /* 0x000fca0008000000 */
[----:B------:R-:W-:Y:S07]  /*0440*/  BRA.U !UP3, `(.L_x_8) ;  /* 0x000000010b207547 */ /* 0x000fee000b800000 */
[----:B------:R-:W-:Y:S01]  /*0450*/  UISETP.NE.U32.AND UP2, UPT, UR4, URZ, UPT ;  /* 0x000000ff0400728c */ /* 0x000fe2000bf45070 */
[----:B-----5:R-:W-:Y:S01]  /*0460*/  FSETP.NEU.AND P0, PT, R49, RZ, PT ;  /* 0x000000ff3100720b */ /* 0x020fe20003f0d000 */
[----:B------:R-:W-:Y:S02]  /*0470*/  USEL UR4, URZ, 0xffffffff, UP0 ;  /* 0xffffffffff047887 */ /* 0x000fe40008000000 */
[----:B------:R-:W-:-:S10]  /*0480*/  UISETP.NE.AND.EX UP2, UPT, UR5, URZ, UPT, UP2 ;  /* 0x000000ff0500728c */ /* 0x000fd4000bf45320 */
[----:B------:R-:W-:Y:S01]  /*0490*/  VOTEU.ANY UP1, P0 ;  /* 0x0000000000ff7886 */ /* 0x000fe20000020100 */
[----:B------:R-:W-:-:S04]  /*04a0*/  @!UP2 USEL UR4, URZ, 0xffffffff, UP1 ;  /* 0xffffffffff04a887 */ /* 0x000fc80008800000 */
[----:B------:R-:W-:-:S04]  /*04b0*/  ULOP3.LUT UR4, UR4, 0x1, URZ, 0xc0, !UPT ;  /* 0x0000000104047892 */ /* 0x000fc8000f8ec0ff */
[----:B------:R-:W-:-:S11]  /*04c0*/  UISETP.NE.U32.AND UP2, UPT, UR4, 0x1, UPT ;  /* 0x000000010400788c */ /* 0x000fd6000bf45070 */
.L_x_8:
[----:B-12---:R-:W1:Y:S01]  /*04d0*/  SHFL.IDX PT, R2, R92, RZ, 0x1f ;  /* 0x00001fff5c027589 */ /* 0x006e6200000e0000 */
[----:B------:R-:W-:-:S04]  /*04e0*/  UISETP.NE.AND UP1, UPT, UR8, 0x2, UPT ;  /* 0x000000020800788c */ /* 0x000fc8000bf25270 */
[----:B------:R-:W-:Y:S01]  /*04f0*/  USEL UR6, URZ, 0x1, UP1 ;  /* 0x00000001ff067887 */ /* 0x000fe20008800000 */
[----:B-1----:R-:W-:-:S13]  /*0500*/  ISETP.NE.AND P0, PT, R2, RZ, PT ;  /* 0x000000ff0200720c */ /* 0x002fda0003f05270 */
[----:B------:R-:W-:Y:S05]  /*0510*/  @P0 BRA `(.L_x_9) ;  /* 0x0000000000680947 */ /* 0x000fea0003800000 */
[----:B------:R-:W1:Y:S01]  /*0520*/  S2UR UR5, SR_CgaCtaId ;  /* 0x00000000000579c3 */ /* 0x000e620000008800 */
[----:B------:R-:W-:Y:S01]  /*0530*/  UMOV UR7, 0x400 ;  /* 0x0000040000077882 */ /* 0x000fe20000000000 */
[----:B------:R-:W-:Y:S01]  /*0540*/  UMOV UR4, 0x1 ;  /* 0x0000000100047882 */ /* 0x000fe20000000000 */
[----:B------:R-:W-:Y:S01]  /*0550*/  ELECT P0, URZ, PT ;  /* 0x0000000000ff782f */ /* 0x000fe20003800000 */
[----:B------:R-:W-:-:S04]  /*0560*/  UIADD3 UR10, UPT, UPT, -UR4, 0x100000, URZ ;  /* 0x00100000040a7890 */ /* 0x000fc8000fffe1ff */
[----:B------:R-:W-:Y:S02]  /*0570*/  USHF.L.U32 UR11, UR10, 0xb, URZ ;  /* 0x0000000b0a0b7899 */ /* 0x000fe400080006ff */
[----:B------:R-:W-:Y:S02]  /*0580*/  USHF.L.U32 UR10, UR10, 0x1, URZ ;  /* 0x000000010a0a7899 */ /* 0x000fe400080006ff */
[----:B-1----:R-:W-:Y:S01]  /*0590*/  ULEA UR5, UR5, UR7, 0x18 ;  /* 0x0000000705057291 */ /* 0x002fe2000f8ec0ff */
[----:B------:R-:W1:Y:S11]  /*05a0*/  FENCE.VIEW.ASYNC.S ;  /* 0x00000000000073c6 */ /* 0x000e760000000000 */
[----:B-1----:R1:W2:Y:S01]  /*05b0*/  SYNCS.EXCH.64 URZ, [UR5], UR10 ;  /* 0x0000000a05ff75b2 */ /* 0x0022a20008000100 */
[----:B------:R1:W3:Y:S01]  /*05c0*/  SYNCS.EXCH.64 URZ, [UR5+0x40], UR10 ;  /* 0x0000400a05ff75b2 */ /* 0x0002e20008000100 */
[----:B------:R1:W4:Y:S01]  /*05d0*/  SYNCS.EXCH.64 URZ, [UR5+0x8], UR10 ;  /* 0x0000080a05ff75b2 */ /* 0x0003220008000100 */
[----:B------:R1:W1:Y:S01]  /*05e0*/  SYNCS.EXCH.64 URZ, [UR5+0x48], UR10 ;  /* 0x0000480a05ff75b2 */ /* 0x0002620008000100 */
        /* <DEDUP_REMOVED lines=12> */
[----:B------:R-:W-:Y:S01]  /*06b0*/  NOP ;  /* 0x0000000000007918 */ /* 0x000fe20000000000 */
.L_x_9:
[----:B------:R-:W2:Y:S01]  /*06c0*/  SHFL.IDX PT, R2, R92, RZ, 0x1f ;  /* 0x00001fff5c027589 */ /* 0x000ea200000e0000 */
[----:B------:R-:W-:Y:S01]  /*06d0*/  NOP ;  /* 0x0000000000007918 */ /* 0x000fe20000000000 */
[----:B--2---:R-:W-:-:S13]  /*06e0*/  ISETP.NE.AND P0, PT, R2, 0x1, PT ;  /* 0x000000010200780c */ /* 0x004fda0003f05270 */
[----:B------:R-:W-:Y:S05]  /*06f0*/  @P0 BRA `(.L_x_10) ;  /* 0x0000000000500947 */ /* 0x000fea0003800000 */
[----:B------:R-:W2:Y:S01]  /*0700*/  S2UR UR7, SR_CgaCtaId ;  /* 0x00000000000779c3 */ /* 0x000ea20000008800 */
[----:B------:R-:W-:Y:S01]  /*0710*/  UMOV UR9, 0x400 ;  /* 0x0000040000097882 */ /* 0x000fe20000000000 */
[----:B-1----:R-:W-:Y:S01]  /*0720*/  UMOV UR5, 0x20 ;  /* 0x0000002000057882 */ /* 0x002fe20000000000 */
[----:B------:R-:W-:Y:S01]  /*0730*/  UMOV UR4, 0x80 ;  /* 0x0000008000047882 */ /* 0x000fe20000000000 */
[----:B------:R-:W-:-:S04]  /*0740*/  UIADD3 UR10, UPT, UPT, -UR5, 0x100000, URZ ;  /* 0x00100000050a7890 */ /* 0x000fc8000fffe1ff */
[----:B------:R-:W-:Y:S02]  /*0750*/  USHF.L.U32 UR11, UR10, 0xb, URZ ;  /* 0x0000000b0a0b7899 */ /* 0x000fe400080006ff */
[----:B------:R-:W-:Y:S02]  /*0760*/  USHF.L.U32 UR10, UR10, 0x1, URZ ;  /* 0x000000010a0a7899 */ /* 0x000fe400080006ff */
[----:B------:R-:W-:-:S04]  /*0770*/  UIADD3 UR4, UPT, UPT, -UR4, 0x100000, URZ ;  /* 0x0010000004047890 */ /* 0x000fc8000fffe1ff */
[----:B------:R-:W-:Y:S02]  /*0780*/  USHF.L.U32 UR5, UR4, 0xb, URZ ;  /* 0x0000000b04057899 */ /* 0x000fe400080006ff */
[----:B------:R-:W-:Y:S01]  /*0790*/  USHF.L.U32 UR4, UR4, 0x1, URZ ;  /* 0x0000000104047899 */ /* 0x000fe200080006ff */
[----:B------:R-:W-:Y:S01]  /*07a0*/  ELECT P0, URZ, PT ;  /* 0x0000000000ff782f */ /* 0x000fe20003800000 */
[----:B--2---:R-:W-:Y:S01]  /*07b0*/  ULEA UR7, UR7, UR9, 0x18 ;  /* 0x0000000907077291 */ /* 0x004fe2000f8ec0ff */
[----:B------:R-:W1:Y:S11]  /*07c0*/  FENCE.VIEW.ASYNC.S ;  /* 0x00000000000073c6 */ /* 0x000e760000000000 */
[----:B-1----:R2:W1:Y:S01]  /*07d0*/  SYNCS.EXCH.64 URZ, [UR7+0x80], UR10 ;  /* 0x0000800a07ff75b2 */ /* 0x0024620008000100 */
[----:B------:R2:W1:Y:S01]  /*07e0*/  SYNCS.EXCH.64 URZ, [UR7+0x98], UR4 ;  /* 0x0000980407ff75b2 */ /* 0x0004620008000100 */
[----:B------:R2:W1:Y:S01]  /*07f0*/  SYNCS.EXCH.64 URZ, [UR7+0x88], UR10 ;  /* 0x0000880a07ff75b2 */ /* 0x0004620008000100 */
[----:B------:R2:W1:Y:S01]  /*0800*/  SYNCS.EXCH.64 URZ, [UR7+0xa0], UR4 ;  /* 0x0000a00407ff75b2 */ /* 0x0004620008000100 */
[----:B------:R2:W1:Y:S01]  /*0810*/  SYNCS.EXCH.64 URZ, [UR7+0x90], UR10 ;  /* 0x0000900a07ff75b2 */ /* 0x0004620008000100 */
[----:B------:R2:W1:Y:S02]  /*0820*/  SYNCS.EXCH.64 URZ, [UR7+0xa8], UR4 ;  /* 0x0000a80407ff75b2 */ /* 0x0004640008000100 */
[----:B--2---:R-:W-:Y:S01]  /*0830*/  NOP ;  /* 0x0000000000007918 */ /* 0x004fe20000000000 */
.L_x_10:
[----:B------:R-:W2:Y:S01]  /*0840*/  SHFL.IDX PT, R2, R92, RZ, 0x1f ;  /* 0x00001fff5c027589 */ /* 0x000ea200000e0000 */
[----:B------:R-:W-:Y:S01]  /*0850*/  NOP ;  /* 0x0000000000007918 */ /* 0x000fe20000000000 */
[----:B--2---:R-:W-:-:S13]  /*0860*/  ISETP.NE.AND P0, PT, R2, 0x3, PT ;  /* 0x000000030200780c */ /* 0x004fda0003f05270 */
[----:B------:R-:W-:Y:S05]  /*0870*/  @P0 BRA `(.L_x_11) ;  /* 0x0000000000300947 */ /* 0x000fea0003800000 */
[----:B-1----:R-:W1:Y:S01]  /*0880*/  S2UR UR5, SR_CgaCtaId ;  /* 0x00000000000579c3 */ /* 0x002e620000008800 */
        /* <DEDUP_REMOVED lines=8> */
[----:B-1----:R2:W1:Y:S01]  /*0910*/  SYNCS.EXCH.64 URZ, [UR5+0xb0], UR10 ;  /* 0x0000b00a05ff75b2 */ /* 0x0024620008000100 */
[----:B------:R2:W1:Y:S02]  /*0920*/  SYNCS.EXCH.64 URZ, [UR5+0xb8], UR10 ;  /* 0x0000b80a05ff75b2 */ /* 0x0004640008000100 */
[----:B--2---:R-:W-:Y:S01]  /*0930*/  NOP ;  /* 0x0000000000007918 */ /* 0x004fe20000000000 */
.L_x_11:
[----:B------:R-:W2:Y:S01]  /*0940*/  SHFL.IDX PT, R2, R92, RZ, 0x1f ;  /* 0x00001fff5c027589 */ /* 0x000ea200000e0000 */
[----:B------:R-:W-:Y:S01]  /*0950*/  NOP ;  /* 0x0000000000007918 */ /* 0x000fe20000000000 */
[----:B--2---:R-:W-:-:S13]  /*0960*/  ISETP.NE.AND P0, PT, R2, 0x4, PT ;  /* 0x000000040200780c */ /* 0x004fda0003f05270 */
[----:B------:R-:W-:Y:S05]  /*0970*/  @P0 BRA `(.L_x_12) ;  /* 0x00000000004c0947 */ /* 0x000fea0003800000 */
[----:B-1----:R-:W1:Y:S01]  /*0980*/  S2UR UR5, SR_CgaCtaId ;  /* 0x00000000000579c3 */ /* 0x002e620000008800 */
[----:B------:R-:W-:Y:S01]  /*0990*/  UMOV UR9, 0x100 ;  /* 0x0000010000097882 */ /* 0x000fe20000000000 */
[----:B------:R-:W-:Y:S01]  /*09a0*/  UMOV UR7, 0x400 ;  /* 0x0000040000077882 */ /* 0x000fe20000000000 */
[----:B------:R-:W-:Y:S01]  /*09b0*/  USEL UR9, UR9, 0xe0, UP2 ;  /* 0x000000e009097887 */ /* 0x000fe20009000000 */
[----:B------:R-:W-:Y:S01]  /*09c0*/  UMOV UR4, 0x1 ;  /* 0x0000000100047882 */ /* 0x000fe20000000000 */
[----:B------:R-:W-:Y:S01]  /*09d0*/  ELECT P0, URZ, PT ;  /* 0x0000000000ff782f */ /* 0x000fe20003800000 */
[----:B------:R-:W-:-:S04]  /*09e0*/  UIADD3 UR10, UPT, UPT, -UR4, 0x100000, URZ ;  /* 0x00100000040a7890 */ /* 0x000fc8000fffe1ff */
[----:B------:R-:W-:Y:S02]  /*09f0*/  USHF.L.U32 UR11, UR10, 0xb, URZ ;  /* 0x0000000b0a0b7899 */ /* 0x000fe400080006ff */
[----:B------:R-:W-:Y:S02]  /*0a00*/  USHF.L.U32 UR10, UR10, 0x1, URZ ;  /* 0x000000010a0a7899 */ /* 0x000fe400080006ff */
[----:B------:R-:W-:-:S04]  /*0a10*/  UIADD3 UR12, UPT, UPT, -UR9, 0x100000, URZ ;  /* 0x00100000090c7890 */ /* 0x000fc8000fffe1ff */
[----:B------:R-:W-:Y:S02]  /*0a20*/  USHF.L.U32 UR13, UR12, 0xb, URZ ;  /* 0x0000000b0c0d7899 */ /* 0x000fe400080006ff */
[----:B------:R-:W-:Y:S02]  /*0a30*/  USHF.L.U32 UR12, UR12, 0x1, URZ ;  /* 0x000000010c0c7899 */ /* 0x000fe400080006ff */
[----:B-1----:R-:W-:Y:S01]  /*0a40*/  ULEA UR5, UR5, UR7, 0x18 ;  /* 0x0000000705057291 */ /* 0x002fe2000f8ec0ff */
[----:B------:R-:W1:Y:S11]  /*0a50*/  FENCE.VIEW.ASYNC.S ;  /* 0x00000000000073c6 */ /* 0x000e760000000000 */
[----:B-1----:R2:W1:Y:S01]  /*0a60*/  SYNCS.EXCH.64 URZ, [UR5+0xc0], UR10 ;  /* 0x0000c00a05ff75b2 */ /* 0x0024620008000100 */
[----:B------:R2:W1:Y:S01]  /*0a70*/  SYNCS.EXCH.64 URZ, [UR5+0xd0], UR12 ;  /* 0x0000d00c05ff75b2 */ /* 0x0004620008000100 */
[----:B------:R2:W1:Y:S01]  /*0a80*/  SYNCS.EXCH.64 URZ, [UR5+0xc8], UR10 ;  /* 0x0000c80a05ff75b2 */ /* 0x0004620008000100 */
[----:B------:R2:W1:Y:S02]  /*0a90*/  SYNCS.EXCH.64 URZ, [UR5+0xd8], UR12 ;  /* 0x0000d80c05ff75b2 */ /* 0x0004640008000100 */
[----:B--2---:R-:W-:Y:S01]  /*0aa0*/  NOP ;  /* 0x0000000000007918 */ /* 0x004fe20000000000 */
.L_x_12:
        /* <DEDUP_REMOVED lines=22> */
[----:B------:R2:W1:Y:S01]  /*0c10*/  SYNCS.EXCH.64 URZ, [UR7+0x110], UR4 ;  /* 0x0001100407ff75b2 */ /* 0x0004620008000100 */
[----:B------:R2:W1:Y:S01]  /*0c20*/  SYNCS.EXCH.64 URZ, [UR7+0xf8], UR10 ;  /* 0x0000f80a07ff75b2 */ /* 0x0004620008000100 */
[----:B------:R2:W1:Y:S02]  /*0c30*/  SYNCS.EXCH.64 URZ, [UR7+0x118], UR4 ;  /* 0x0001180407ff75b2 */ /* 0x0004640008000100 */
[----:B--2---:R-:W-:Y:S01]  /*0c40*/  NOP ;  /* 0x0000000000007918 */ /* 0x004fe20000000000 */
.L_x_13:
        /* <DEDUP_REMOVED lines=18> */
.L_x_14:
[----:B-1----:R-:W1:Y:S01]  /*0d70*/  S2UR UR5, SR_CTAID.X ;  /* 0x00000000000579c3 */ /* 0x002e620000002500 */
[----:B------:R-:W-:-:S05]  /*0d80*/  CS2R.32 R87, SR_CgaSize ;  /* 0x0000000000577805 */ /* 0x000fca0000008a00 */
[----:B------:R-:W-:-:S05]  /*0d90*/  IMAD R87, R87, -0xa0, RZ ;  /* 0xffffff6057577824 */ /* 0x000fca00078e02ff */
[----:B------:R-:W-:-:S14]  /*0da0*/  R2UR UR9, R87 ;  /* 0x00000000570972ca */ /* 0x000fdc00000e0000 */
[----:B------:R-:W2:Y:S01]  /*0db0*/  LDCU UR9, c[0x0][UR9+0x2b0] ;  /* 0x00005600090977ac */ /* 0x000ea20008000800 */
[----:B------:R-:W-:Y:S01]  /*0dc0*/  NOP ;  /* 0x0000000000007918 */ /* 0x000fe20000000000 */
[----:B------:R-:W-:-:S05]  /*0dd0*/  CS2R.32 R87, SR_CgaSize ;  /* 0x0000000000577805 */ /* 0x000fca0000008a00 */
[----:B------:R-:W-:-:S05]  /*0de0*/  IMAD R87, R87, -0xa0, RZ ;  /* 0xffffff6057577824 */ /* 0x000fca00078e02ff */
[----:B------:R-:W-:-:S14]  /*0df0*/  R2UR UR7, R87 ;  /* 0x00000000570772ca */ /* 0x000fdc00000e0000 */
[----:B------:R-:W3:Y:S01]  /*0e00*/  LDCU UR7, c[0x0][UR7+0x2b4] ;  /* 0x00005680070777ac */ /* 0x000ee20008000800 */
[----:B------:R-:W4:Y:S08]  /*0e10*/  S2UR UR4, SR_CTAID.Y ;  /* 0x00000000000479c3 */ /* 0x000f300000002600 */
[----:B------:R-:W3:Y:S01]  /*0e20*/  LDC R10, c[0x0][0xb24] ;  /* 0x0002c900ff0a7b82 */ /* 0x000ee20000000800 */
[----:B-1----:R-:W-:-:S02]  /*0e30*/  I2FP.F32.U32 R87, UR5 ;  /* 0x0000000500577c45 */ /* 0x002fc40008201000 */
[----:B------:R-:W-:-:S05]  /*0e40*/  CS2R.32 R3, SR_CgaSize ;  /* 0x0000000000037805 */ /* 0x000fca0000008a00 */
[----:B------:R-:W-:-:S06]  /*0e50*/  IMAD R3, R3, -0xa0, RZ ;  /* 0xffffff6003037824 */ /* 0x000fcc00078e02ff */
[----:B------:R-:W1:Y:S01]  /*0e60*/  LDC R3, c[0x0][R3+0x2a0] ;  /* 0x0000a80003037b82 */ /* 0x000e620000000800 */
[----:B------:R-:W-:Y:S01]  /*0e70*/  MOV R15, UR5 ;  /* 0x00000005000f7c02 */ /* 0x000fe20008000f00 */
[----:B--2---:R-:W-:Y:S01]  /*0e80*/  FMUL R87, R87, UR9 ;  /* 0x0000000957577c20 */ /* 0x004fe20008400000 */
[----:B----4-:R-:W-:Y:S02]  /*0e90*/  I2FP.F32.U32 R86, UR4 ;  /* 0x0000000400567c45 */ /* 0x010fe40008201000 */
[----:B------:R-:W-:-:S05]  /*0ea0*/  CS2R.32 R2, SR_CgaSize ;  /* 0x0000000000027805 */ /* 0x000fca0000008a00 */
[----:B------:R-:W-:-:S06]  /*0eb0*/  IMAD R2, R2, -0xa0, RZ ;  /* 0xffffff6002027824 */ /* 0x000fcc00078e02ff */
[----:B------:R-:W2:Y:S01]  /*0ec0*/  LDC R2, c[0x0][R2+0x2a4] ;  /* 0x0000a90002027b82 */ /* 0x000ea20000000800 */
[----:B------:R-:W-:Y:S01]  /*0ed0*/  MOV R14, UR4 ;  /* 0x00000004000e7c02 */ /* 0x000fe20008000f00 */
[----:B------:R-:W4:Y:S01]  /*0ee0*/  F2I.U32.TRUNC.NTZ R87, R87 ;  /* 0x0000005700577305 */ /* 0x000f22000020f000 */
[----:B---3--:R-:W-:-:S05]  /*0ef0*/  FMUL R86, R86, UR7 ;  /* 0x0000000756567c20 */ /* 0x008fca0008400000 */
[----:B------:R-:W-:Y:S01]  /*0f00*/  BAR.SYNC.DEFER_BLOCKING 0x0 ;  /* 0x0000000000007b1d */ /* 0x000fe20000010000 */
[----:B------:R-:W-:-:S05]  /*0f10*/  ISETP.GE.AND P0, PT, R10, 0x1, PT ;  /* 0x000000010a00780c */ /* 0x000fca0003f06270 */
[----:B------:R-:W3:Y:S02]  /*0f20*/  F2I.U32.TRUNC.NTZ R86, R86 ;  /* 0x0000005600567305 */ /* 0x000ee4000020f000 */
[----:B------:R-:W2:Y:S01]  /*0f30*/  S2UR UR36, SR_CTAID.Z ;  /* 0x00000000002479c3 */ /* 0x000ea20000002700 */
[----:B----4-:R-:W-:-:S05]  /*0f40*/  IADD3 R87, PT, PT, -R87, RZ, RZ ;  /* 0x000000ff57577210 */ /* 0x010fca0007ffe1ff */
[----:B-1----:R-:W-:Y:S01]  /*0f50*/  IMAD R87, R3, R87, UR5 ;  /* 0x0000000503577e24 */ /* 0x002fe2000f8e0257 */
[----:B---3--:R-:W-:-:S05]  /*0f60*/  IADD3 R86, PT, PT, -R86, RZ, RZ ;  /* 0x000000ff56567210 */ /* 0x008fca0007ffe1ff */
[----:B--2---:R-:W-:Y:S01]  /*0f70*/  IMAD R86, R2, R86, UR4 ;  /* 0x0000000402567e24 */ /* 0x004fe2000f8e0256 */
[----:B------:R-:W-:Y:S06]  /*0f80*/  @!P0 BRA `(.L_x_15) ;  /* 0x0000000000b88947 */ /* 0x000fec0003800000 */
[----:B------:R-:W1:Y:S01]  /*0f90*/  LDC.64 R4, c[0x0][0xb18] ;  /* 0x0002c600ff047b82 */ /* 0x000e620000000a00 */
[----:B------:R-:W-:-:S07]  /*0fa0*/  ISETP.NE.AND P0, PT, R10, 0x1, PT ;  /* 0x000000010a00780c */ /* 0x000fce0003f05270 */
[----:B------:R-:W2:Y:S08]  /*0fb0*/  LDC R9, c[0x0][0xb0c] ;  /* 0x0002c300ff097b82 */ /* 0x000eb00000000800 */
[----:B------:R-:W3:Y:S08]  /*0fc0*/  LDC R12, c[0x0][0x370] ;  /* 0x0000dc00ff0c7b82 */ /* 0x000ef00000000800 */
[----:B------:R-:W4:Y:S01]  /*0fd0*/  LDC R11, c[0x0][0x374] ;  /* 0x0000dd00ff0b7b82 */ /* 0x000f220000000800 */
[----:B-1----:R-:W-:-:S07]  /*0fe0*/  ISETP.NE.AND P1, PT, R4, 0x1, PT ;  /* 0x000000010400780c */ /* 0x002fce0003f25270 */
[----:B------:R-:W3:Y:S01]  /*0ff0*/  LDC.64 R6, c[0x0][0xb10] ;  /* 0x0002c400ff067b82 */ /* 0x000ee20000000a00 */
[----:B--2---:R-:W-:-:S07]  /*1000*/  ISETP.NE.AND P2, PT, R9, 0x1, PT ;  /* 0x000000010900780c */ /* 0x004fce0003f45270 */
[----:B------:R-:W1:Y:S08]  /*1010*/  LDC R8, c[0x0][0xb20] ;  /* 0x0002c800ff087b82 */ /* 0x000e700000000800 */
[----:B------:R-:W2:Y:S01]  /*1020*/  LDC.64 R2, c[0x0][0xb28] ;  /* 0x0002ca00ff027b82 */ /* 0x000ea20000000a00 */
[----:B----4-:R-:W-:-:S04]  /*1030*/  IMAD.HI.U32 R13, R11, R5, RZ ;  /* 0x000000050b0d7227 */ /* 0x010fc800078e00ff */
[----:B------:R-:W-:-:S04]  /*1040*/  IMAD.HI.U32 R5, R14, R5, RZ ;  /* 0x000000050e057227 */ /* 0x000fc800078e00ff */
[----:B---3--:R-:W-:-:S05]  /*1050*/  IMAD.HI.U32 R16, R12, R6, RZ ;  /* 0x000000060c107227 */ /* 0x008fca00078e00ff */
[-C--:B------:R-:W-:Y:S01]  /*1060*/  @P2 SHF.R.U32.HI R12, RZ, R7.reuse, R16 ;  /* 0x00000007ff0c2219 */ /* 0x080fe20000011610 */
[----:B------:R-:W-:Y:S01]  /*1070*/  IMAD.HI.U32 R16, R15, R6, RZ ;  /* 0x000000060f107227 */ /* 0x000fe200078e00ff */
[-C--:B-1----:R-:W-:Y:S02]  /*1080*/  @P1 SHF.R.U32.HI R11, RZ, R8.reuse, R13 ;  /* 0x00000008ff0b1219 */ /* 0x082fe4000001160d */
[----:B------:R-:W-:Y:S02]  /*1090*/  SHF.R.U32.HI R5, RZ, R8, R5 ;  /* 0x00000008ff057219 */ /* 0x000fe40000011605 */
[----:B------:R-:W-:Y:S02]  /*10a0*/  SHF.R.U32.HI R16, RZ, R7, R16 ;  /* 0x00000007ff107219 */ /* 0x000fe40000011610 */
[----:B------:R-:W-:Y:S01]  /*10b0*/  SEL R5, R14, R5, !P1 ;  /* 0x000000050e057207 */ /* 0x000fe20004800000 */
[----:B--2---:R-:W-:Y:S01]  /*10c0*/  IMAD.HI.U32 R13, R11, R2, RZ ;  /* 0x000000020b0d7227 */ /* 0x004fe200078e00ff */
[----:B------:R-:W-:-:S03]  /*10d0*/  SEL R16, R15, R16, !P2 ;  /* 0x000000100f107207 */ /* 0x000fc60005000000 */
[----:B------:R-:W-:Y:S01]  /*10e0*/  IMAD.HI.U32 R6, R12, R2, RZ ;  /* 0x000000020c067227 */ /* 0x000fe200078e00ff */
[----:B------:R-:W-:-:S04]  /*10f0*/  @P0 SHF.R.U32.HI R11, RZ, R3, R13 ;  /* 0x00000003ff0b0219 */ /* 0x000fc8000001160d */
[----:B------:R-:W-:Y:S01]  /*1100*/  @P0 SHF.R.U32.HI R12, RZ, R3, R6 ;  /* 0x00000003ff0c0219 */ /* 0x000fe20000011606 */
[----:B------:R-:W-:-:S04]  /*1110*/  IMAD R11, R11, R10, RZ ;  /* 0x0000000a0b0b7224 */ /* 0x000fc800078e02ff */
[----:B------:R-:W-:Y:S01]  /*1120*/  IMAD R6, R12, R10, RZ ;  /* 0x0000000a0c067224 */ /* 0x000fe200078e02ff */
[----:B------:R-:W-:-:S04]  /*1130*/  ISETP.GE.AND P1, PT, R5, R11, PT ;  /* 0x0000000b0500720c */ /* 0x000fc80003f26270 */
[----:B------:R-:W-:Y:S01]  /*1140*/  ISETP.GE.OR P1, PT, R16, R6, P1 ;  /* 0x000000061000720c */ /* 0x000fe20000f26670 */
[----:B------:R-:W-:-:S05]  /*1150*/  IMAD.HI.U32 R6, R5, R2, RZ ;  /* 0x0000000205067227 */ /* 0x000fca00078e00ff */
[----:B------:R-:W-:-:S04]  /*1160*/  SHF.R.U32.HI R6, RZ, R3, R6 ;  /* 0x00000003ff067219 */ /* 0x000fc80000011606 */
[----:B------:R-:W-:-:S03]  /*1170*/  SEL R6, R5, R6, !P0 ;  /* 0x0000000605067207 */ /* 0x000fc60004000000 */
[----:B------:R-:W-:Y:S01]  /*1180*/  @!P1 IMAD.HI.U32 R7, R16, R2, RZ ;  /* 0x0000000210079227 */ /* 0x000fe200078e00ff */
[----:B------:R-:W-:-:S04]  /*1190*/  IADD3 R2, PT, PT, -R6, RZ, RZ ;  /* 0x000000ff06027210 */ /* 0x000fc80007ffe1ff */
[----:B------:R-:W-:Y:S01]  /*11a0*/  @!P1 SHF.R.U32.HI R3, RZ, R3, R7 ;  /* 0x00000003ff039219 */ /* 0x000fe20000011607 */
[----:B------:R-:W-:Y:S01]  /*11b0*/  IMAD R2, R10, R2, R5 ;  /* 0x000000020a027224 */ /* 0x000fe200078e0205 */
[----:B------:R-:W-:Y:S02]  /*11c0*/  IADD3 R7, PT, PT, -R5, RZ, RZ ;  /* 0x000000ff05077210 */ /* 0x000fe40007ffe1ff */
[----:B------:R-:W-:-:S03]  /*11d0*/  @!P1 SEL R3, R16, R3, !P0 ;  /* 0x0000000310039207 */ /* 0x000fc60004000000 */
[----:B------:R-:W-:Y:S02]  /*11e0*/  IMAD R7, R4, R7, R14 ;  /* 0x0000000704077224 */ /* 0x000fe400078e020e */
[--C-:B------:R-:W-:Y:S02]  /*11f0*/  @!P1 IMAD.IADD R6, R6, 0x1, -R3.reuse ;  /* 0x0000000106069824 */ /* 0x100fe400078e0a03 */
[----:B------:R-:W-:Y:S01]  /*1200*/  @!P1 IMAD R3, R2, R12, R3 ;  /* 0x0000000c02039224 */ /* 0x000fe200078e0203 */
[----:B------:R-:W-:Y:S01]  /*1210*/  IADD3 R2, PT, PT, -R16, RZ, RZ ;  /* 0x000000ff10027210 */ /* 0x000fe20007ffe1ff */
[----:B------:R-:W-:Y:S02]  /*1220*/  @!P1 IMAD R5, R6, R10, R16 ;  /* 0x0000000a06059224 */ /* 0x000fe400078e0210 */
[----:B------:R-:W-:Y:S02]  /*1230*/  @!P1 IMAD.MOV.U32 R16, RZ, RZ, R3 ;  /* 0x000000ffff109224 */ /* 0x000fe400078e0003 */
[----:B------:R-:W-:-:S02]  /*1240*/  IMAD R2, R9, R2, R15 ;  /* 0x0000000209027224 */ /* 0x000fc400078e020f */
[----:B------:R-:W-:Y:S02]  /*1250*/  IMAD R14, R5, R4, R7 ;  /* 0x00000004050e7224 */ /* 0x000fe400078e0207 */
[----:B------:R-:W-:Y:S02]  /*1260*/  IMAD R15, R16, R9, R2 ;  /* 0x00000009100f7224 */ /* 0x000fe400078e0202 */
.L_x_15:
[----:B------:R-:W1:Y:S01]  /*1270*/  LDCU UR4, c[0x0][0xb30] ;  /* 0x00016600ff0477ac */ /* 0x000e620008000800 */
[----:B------:R-:W2:Y:S08]  /*1280*/  S2UR UR37, SR_CgaCtaId ;  /* 0x00000000002579c3 */ /* 0x000eb00000008800 */
[----:B------:R-:W3:Y:S01]  /*1290*/  LDC R40, c[0x0][0xb24] ;  /* 0x0002c900ff287b82 */ /* 0x000ee20000000800 */
[----:B-1----:R-:W-:-:S09]  /*12a0*/  UISETP.NE.AND UP1, UPT, UR4, 0x1, UPT ;  /* 0x000000010400788c */ /* 0x002fd2000bf25270 */
[----:B--2---:R-:W-:Y:S05]  /*12b0*/  BRA.U UP1, `(.L_x_16) ;  /* 0x0000000101407547 */ /* 0x004fea000b800000 */
[----:B------:R-:W1:Y:S08]  /*12c0*/  LDC.64 R4, c[0x0][0xb10] ;  /* 0x0002c400ff047b82 */ /* 0x000e700000000a00 */
[----:B------:R-:W2:Y:S08]  /*12d0*/  LDC.64 R2, c[0x0][0xb18] ;  /* 0x0002c600ff027b82 */ /* 0x000eb00000000a00 */
[----:B------:R-:W4:Y:S08]  /*12e0*/  LDC R6, c[0x0][0xb20] ;  /* 0x0002c800ff067b82 */ /* 0x000f300000000800 */
[----:B------:R-:W3:Y:S01]  /*12f0*/  LDC R7, c[0x0][0xb0c] ;  /* 0x0002c300ff077b82 */ /* 0x000ee20000000800 */
[----:B-1----:R-:W-:-:S05]  /*1300*/  IMAD.HI.U32 R4, R15, R4, RZ ;  /* 0x000000040f047227 */ /* 0x002fca00078e00ff */
[----:B------:R-:W-:Y:S01]  /*1310*/  SHF.R.U32.HI R4, RZ, R5, R4 ;  /* 0x00000005ff047219 */ /* 0x000fe20000011604 */
[----:B--2---:R-:W-:Y:S01]  /*1320*/  IMAD.HI.U32 R3, R14, R3, RZ ;  /* 0x000000030e037227 */ /* 0x004fe200078e00ff */
[----:B------:R-:W-:-:S04]  /*1330*/  ISETP.NE.AND P0, PT, R2, 0x1, PT ;  /* 0x000000010200780c */ /* 0x000fc80003f05270 */
[----:B----4-:R-:W-:-:S04]  /*1340*/  SHF.R.U32.HI R3, RZ, R6, R3 ;  /* 0x00000006ff037219 */ /* 0x010fc80000011603 */
[----:B------:R-:W-:Y:S02]  /*1350*/  SEL R3, R14, R3, !P0 ;  /* 0x000000030e037207 */ /* 0x000fe40004000000 */
[----:B---3--:R-:W-:-:S04]  /*1360*/  ISETP.NE.AND P1, PT, R7, 0x1, PT ;  /* 0x000000010700780c */ /* 0x008fc80003f25270 */
[----:B------:R-:W-:-:S05]  /*1370*/  SEL R4, R15, R4, !P1 ;  /* 0x000000040f047207 */ /* 0x000fca0004800000 */
[----:B------:R-:W-:Y:S02]  /*1380*/  IMAD.IADD R5, R3, 0x1, -R4 ;  /* 0x0000000103057824 */ /* 0x000fe400078e0a04 */
[----:B------:R-:W-:Y:S02]  /*1390*/  IMAD.IADD R3, R4, 0x1, -R3 ;  /* 0x0000000104037824 */ /* 0x000fe400078e0a03 */
[----:B------:R-:W-:Y:S02]  /*13a0*/  IMAD R15, R5, R7, R15 ;  /* 0x00000007050f7224 */ /* 0x000fe400078e020f */
[----:B------:R-:W-:-:S07]  /*13b0*/  IMAD R14, R3, R2, R14 ;  /* 0x00000002030e7224 */ /* 0x000fce00078e020e */
.L_x_16:
[----:B------:R-:W-:Y:S01]  /*13c0*/  BAR.SYNC.DEFER_BLOCKING 0x0 ;  /* 0x0000000000007b1d */ /* 0x000fe20000010000 */
[----:B------:R-:W-:Y:S01]  /*13d0*/  UISETP.NE.AND UP1, UPT, UR8, 0x2, UPT ;  /* 0x000000020800788c */ /* 0x000fe2000bf25270 */
[----:B------:R-:W-:Y:S02]  /*13e0*/  ISETP.NE.OR P5, PT, R0, 0x2, !P5 ;  /* 0x000000020000780c */ /* 0x000fe40006fa5670 */
[----:B------:R-:W-:-:S06]  /*13f0*/  LOP3.LUT R2, R93, 0x1f, RZ, 0xc0, !PT ;  /* 0x0000001f5d027812 */ /* 0x000fcc00078ec0ff */
[----:B------:R-:W-:Y:S05]  /*1400*/  BRA.U UP1, `(.L_x_17) ;  /* 0x00000015011c7547 */ /* 0x000fea000b800000 */
[----:B------:R-:W1:Y:S01]  /*1410*/  LDCU UR13, c[0x0][0x38c] ;  /* 0x00007180ff0d77ac */ /* 0x000e620008000800 */
[----:B------:R-:W2:Y:S01]  /*1420*/  LDC R8, c[0x0][0x370] ;  /* 0x0000dc00ff087b82 */ /* 0x000ea20000000800 */
[----:B------:R-:W-:Y:S01]  /*1430*/  PLOP3.LUT P1, PT, PT, PT, UP2, 0x80, 0x8 ;  /* 0x000000000008781c */ /* 0x000fe20003f2f028 */
[----:B------:R-:W-:Y:S01]  /*1440*/  IMAD.MOV.U32 R17, RZ, RZ, 0x1 ;  /* 0x00000001ff117424 */ /* 0x000fe200078e00ff */
[----:B------:R-:W-:Y:S01]  /*1450*/  ISETP.EQ.OR P4, PT, R2, RZ, P5 ;  /* 0x000000ff0200720c */ /* 0x000fe20002f82670 */
[----:B------:R-:W-:Y:S01]  /*1460*/  IMAD.MOV.U32 R16, RZ, RZ, RZ ;  /* 0x000000ffff107224 */ /* 0x000fe200078e00ff */
[----:B------:R-:W-:Y:S02]  /*1470*/  PLOP3.LUT P1, PT, P1, PT, PT, 0x8, 0x80 ;  /* 0x000000000080781c */ /* 0x000fe40000f2e170 */
[----:B------:R-:W-:Y:S01]  /*1480*/  CS2R R12, SRZ ;  /* 0x00000000000c7805 */ /* 0x000fe2000001ff00 */
[----:B------:R-:W-:Y:S01]  /*1490*/  IMAD.MOV.U32 R11, RZ, RZ, 0x1 ;  /* 0x00000001ff0b7424 */ /* 0x000fe200078e00ff */
[----:B------:R-:W4:Y:S01]  /*14a0*/  LDC R0, c[0x0][0x374] ;  /* 0x0000dd00ff007b82 */ /* 0x000f220000000800 */
[----:B------:R-:W2:Y:S01]  /*14b0*/  LDCU.64 UR22, c[0x0][0x348] ;  /* 0x00006900ff1677ac */ /* 0x000ea20008000a00 */
[----:B------:R-:W-:Y:S01]  /*14c0*/  UMOV UR6, URZ ;  /* 0x000000ff00067c82 */ /* 0x000fe20008000000 */
[----:B-1----:R-:W-:-:S04]  /*14d0*/  UIADD3 UR5, UPT, UPT, UR13, 0x3f, URZ ;  /* 0x0000003f0d057890 */ /* 0x002fc8000fffe0ff */
[----:B------:R-:W-:-:S04]  /*14e0*/  USHF.R.S32.HI UR4, URZ, 0x1f, UR5 ;  /* 0x0000001fff047899 */ /* 0x000fc80008011405 */
[----:B------:R-:W-:-:S04]  /*14f0*/  ULEA.HI UR4, UR4, UR5, URZ, 0x6 ;  /* 0x0000000504047291 */ /* 0x000fc8000f8f30ff */
[----:B------:R-:W-:Y:S02]  /*1500*/  USHF.R.S32.HI UR15, URZ, 0x6, UR4 ;  /* 0x00000006ff0f7899 */ /* 0x000fe40008011404 */
[----:B------:R-:W-:Y:S02]  /*1510*/  UIADD3 UR4, UPT, UPT, UR13, -0x1, URZ ;  /* 0xffffffff0d047890 */ /* 0x000fe4000fffe0ff */
[----:B------:R-:W-:Y:S02]  /*1520*/  UISETP.LT.U32.AND UP0, UPT, UR15, 0x8, UPT ;  /* 0x000000080f00788c */ /* 0x000fe4000bf01070 */
[----:B------:R-:W-:Y:S02]  /*1530*/  UISETP.GE.U32.AND UP1, UPT, UR4, -0x7f, UPT ;  /* 0xffffff810400788c */ /* 0x000fe4000bf26070 */
[----:B------:R-:W-:Y:S02]  /*1540*/  USEL UR14, UR15, 0x8, UP0 ;  /* 0x000000080f0e7887 */ /* 0x000fe40008000000 */
[----:B------:R-:W-:-:S02]  /*1550*/  UIADD3 UR13, UPT, UPT, UR13, 0x7e, URZ ;  /* 0x0000007e0d0d7890 */ /* 0x000fc4000fffe0ff */
[----:B------:R-:W-:Y:S02]  /*1560*/  UIADD3 UR5, UPT, UPT, UR14, -0x1, URZ ;  /* 0xffffffff0e057890 */ /* 0x000fe4000fffe0ff */
[----:B------:R-:W-:-:S03]  /*1570*/  UIADD3 UR7, UPT, UPT, UR15, -UR14, URZ ;  /* 0x8000000e0f077290 */ /* 0x000fc6000fffe0ff */
[----:B------:R-:W-:-:S04]  /*1580*/  @UP1 UIADD3 UR5, UPT, UPT, UR14, URZ, URZ ;  /* 0x000000ff0e051290 */ /* 0x000fc8000fffe0ff */
[----:B--2---:R-:W-:-:S12]  /*1590*/  UIADD3 UR5, UPT, UPT, UR5, 0x1, URZ ;  /* 0x0000000105057890 */ /* 0x004fd8000fffe0ff */
.L_x_35:
[----:B------:R-:W-:Y:S01]  /*15a0*/  UISETP.NE.AND UP0, UPT, UR37, URZ, UPT ;  /* 0x000000ff2500728c */ /* 0x000fe2000bf05270 */
[----:B------:R-:W1:Y:S08]  /*15b0*/  S2UR UR37, SR_CgaCtaId ;  /* 0x00000000002579c3 */ /* 0x000e700000008800 */
[----:B------:R-:W-:Y:S05]  /*15c0*/  BRA.U UP0, `(.L_x_18) ;  /* 0x0000000100347547 */ /* 0x000fea000b800000 */
[----:B------:R-:W2:Y:S01]  /*15d0*/  S2R R2, SR_CgaCtaId ;  /* 0x0000000000027919 */ /* 0x000ea20000008800 */
[----:B------:R-:W-:-:S04]  /*15e0*/  MOV R3, 0x400 ;  /* 0x0000040000037802 */ /* 0x000fc80000000f00 */
[----:B--2---:R-:W-:Y:S02]  /*15f0*/  LEA R2, R2, R3, 0x18 ;  /* 0x0000000302027211 */ /* 0x004fe400078ec0ff */
[----:B------:R-:W-:-:S03]  /*1600*/  SHF.L.U32 R3, R11, 0x1f, RZ ;  /* 0x0000001f0b037819 */ /* 0x000fc600000006ff */
[----:B------:R-:W-:-:S04]  /*1610*/  IMAD R2, R12, 0x8, R2 ;  /* 0x000000080c027824 */ /* 0x000fc800078e0202 */
[----:B------:R-:W2:Y:S02]  /*1620*/  SYNCS.PHASECHK.TRANS64.TRYWAIT P0, [R2+URZ+0x130], R3 ;  /* 0x00013003020075a7 */ /* 0x000ea400080011ff */
[----:B--2---:R-:W-:Y:S05]  /*1630*/  @!P0 BRA `(.L_x_19) ;  /* 0x0000006000688947 */ /* 0x004fea0003800000 */
.L_x_119:
[----:B------:R-:W-:Y:S01]  /*1640*/  VIADD R12, R12, 0x1 ;  /* 0x000000010c0c7836 */ /* 0x000fe20000000000 */
[----:B------:R2:W-:Y:S04]  /*1650*/  SYNCS.ARRIVE.TRANS64.A1T0 RZ, [R2+URZ+0x120], RZ ;  /* 0x000120ff02ff79a7 */ /* 0x0005e800081000ff */
[----:B------:R-:W-:-:S04]  /*1660*/  ISETP.NE.AND P0, PT, R12, 0x2, PT ;  /* 0x000000020c00780c */ /* 0x000fc80003f05270 */
[----:B------:R-:W-:Y:S02]  /*1670*/  SEL R12, R12, RZ, P0 ;  /* 0x000000ff0c0c7207 */ /* 0x000fe40000000000 */
[----:B--2---:R-:W-:-:S04]  /*1680*/  SEL R2, RZ, 0x1, P0 ;  /* 0x00000001ff027807 */ /* 0x004fc80000000000 */
[----:B------:R-:W-:-:S07]  /*1690*/  LOP3.LUT R11, R11, R2, RZ, 0x3c, !PT ;  /* 0x000000020b0b7212 */ /* 0x000fce00078e3cff */
.L_x_18:
[----:B------:R-:W-:Y:S01]  /*16a0*/  UMOV UR4, 0x400 ;  /* 0x0000040000047882 */ /* 0x000fe20000000000 */
[----:B------:R-:W-:Y:S01]  /*16b0*/  SHF.L.U32 R2, R17, 0x1f, RZ ;  /* 0x0000001f11027819 */ /* 0x000fe200000006ff */
[----:B-1----:R-:W-:Y:S01]  /*16c0*/  ULEA UR4, UR37, UR4, 0x18 ;  /* 0x0000000425047291 */ /* 0x002fe2000f8ec0ff */
[----:B------:R-:W-:Y:S01]  /*16d0*/  R2UR UR34, R15 ;  /* 0x000000000f2272ca */ /* 0x000fe200000e0000 */
[----:B------:R-:W-:Y:S01]  /*16e0*/  UISETP.GE.U32.AND UP0, UPT, UR13, 0x7f, UPT ;  /* 0x0000007f0d00788c */ /* 0x000fe2000bf06070 */
[----:B------:R-:W-:Y:S01]  /*16f0*/  R2UR UR10, R14 ;  /* 0x000000000e0a72ca */ /* 0x000fe200000e0000 */
[----:B------:R-:W-:Y:S01]  /*1700*/  ULEA UR8, UR6, UR4, 0x3 ;  /* 0x0000000406087291 */ /* 0x000fe2000f8e18ff */
[----:B------:R-:W-:-:S08]  /*1710*/  UMOV UR21, URZ ;  /* 0x000000ff00157c82 */ /* 0x000fd00008000000 */
[----:B------:R1:W2:Y:S01]  /*1720*/  SYNCS.PHASECHK.TRANS64.TRYWAIT P0, [UR8+0x40], R2 ;  /* 0x00004002ff0075a7 */ /* 0x0002a20008001108 */
[----:B------:R-:W-:Y:S02]  /*1730*/  USHF.L.U32 UR34, UR34, 0x7, URZ ;  /* 0x0000000722227899 */ /* 0x000fe400080006ff */
[----:B------:R-:W-:Y:S01]  /*1740*/  USHF.L.U32 UR10, UR10, 0x6, URZ ;  /* 0x000000060a0a7899 */ /* 0x000fe200080006ff */
[----:B------:R-:W-:Y:S11]  /*1750*/  BRA.U !UP0, `(.L_x_20) ;  /* 0x0000000108c07547 */ /* 0x000ff6000b800000 */
[----:B------:R-:W-:Y:S01]  /*1760*/  UIADD3 UR18, UPT, UPT, UR34, 0x40, URZ ;  /* 0x0000004022127890 */ /* 0x000fe2000fffe0ff */
[----:B------:R-:W-:Y:S01]  /*1770*/  UMOV UR24, URZ ;  /* 0x000000ff00187c82 */ /* 0x000fe20008000000 */
[----:B------:R-:W-:-:S10]  /*1780*/  UMOV UR25, UR6 ;  /* 0x0000000600197c82 */ /* 0x000fd40008000000 */
.L_x_25:
[----:B-1----:R-:W-:Y:S01]  /*1790*/  ULEA UR33, UR25, UR4, 0x3 ;  /* 0x0000000419217291 */ /* 0x002fe2000f8e18ff */
[----:B--2---:R-:W-:Y:S01]  /*17a0*/  @!P5 MOV R3, 0x6000 ;  /* 0x000060000003d802 */ /* 0x004fe20000000f00 */
[----:B--2---:R-:W-:Y:S10]  /*17b0*/  @P0 BRA `(.L_x_21) ;  /* 0x00000000000c0947 */ /* 0x004ff40003800000 */
[----:B------:R-:W-:-:S04]  /*17c0*/  SHF.L.U32 R4, R17, 0x1f, RZ ;  /* 0x0000001f11047819 */ /* 0x000fc800000006ff */
[----:B------:R-:W2:Y:S02]  /*17d0*/  SYNCS.PHASECHK.TRANS64.TRYWAIT P0, [UR33+0x40], R4 ;  /* 0x00004004ff0075a7 */ /* 0x000ea40008001121 */
[----:B--2---:R-:W-:Y:S05]  /*17e0*/  @!P0 BRA `(.L_x_22) ;  /* 0x0000006000108947 */ /* 0x004fea0003800000 */
.L_x_21:
[----:B------:R2:W-:Y:S01]  /*17f0*/  @!P5 SYNCS.ARRIVE.TRANS64 RZ, [UR33], R3 ;  /* 0x00000003ffffd9a7 */ /* 0x0005e20008000021 */
[----:B------:R-:W-:Y:S04]  /*1800*/  BSSY.RECONVERGENT B0, `(.L_x_23) ;  /* 0x0000003000007945 */ /* 0x000fe80003800200 */
[----:B------:R-:W-:Y:S05]  /*1810*/  @P4 BRA `(.L_x_24) ;  /* 0x0000000000044947 */ /* 0x000fea0003800000 */
[----:B------:R-:W-:Y:S05]  /*1820*/  BPT.TRAP 0x1 ;  /* 0x000000040000795c */ /* 0x000fea0000300000 */
.L_x_24:
[----:B------:R-:W-:Y:S05]  /*1830*/  BSYNC.RECONVERGENT B0 ;  /* 0x0000000000007941 */ /* 0x000fea0003800200 */
.L_x_23:
[----:B------:R-:W-:Y:S02]  /*1840*/  UIADD3 UR6, UPT, UPT, UR25, 0x1, URZ ;  /* 0x0000000119067890 */ /* 0x000fe4000fffe0ff */
[----:B------:R-:W-:Y:S02]  /*1850*/  ULEA UR16, UR25, UR4, 0xe ;  /* 0x0000000419107291 */ /* 0x000fe4000f8e70ff */
[----:B------:R-:W-:Y:S02]  /*1860*/  UISETP.NE.AND UP0, UPT, UR6, 0x8, UPT ;  /* 0x000000080600788c */ /* 0x000fe4000bf05270 */
[----:B------:R-:W-:Y:S02]  /*1870*/  UIADD3 UR30, UP1, UPT, UR22, 0x80, URZ ;  /* 0x00000080161e7890 */ /* 0x000fe4000ff3e0ff */
[----:B------:R-:W-:Y:S02]  /*1880*/  USEL UR9, URZ, 0x1, UP0 ;  /* 0x00000001ff097887 */ /* 0x000fe40008000000 */
[----:B------:R-:W-:-:S02]  /*1890*/  USEL UR6, UR6, URZ, UP0 ;  /* 0x000000ff06067287 */ /* 0x000fc40008000000 */
[----:B------:R-:W-:Y:S02]  /*18a0*/  UIADD3 UR28, UP0, UPT, UR22, 0x180, URZ ;  /* 0x00000180161c7890 */ /* 0x000fe4000ff1e0ff */
[----:B------:R-:W-:Y:S01]  /*18b0*/  ULEA UR8, UR6, UR4, 0x3 ;  /* 0x0000000406087291 */ /* 0x000fe2000f8e18ff */
[----:B------:R-:W-:Y:S01]  /*18c0*/  LOP3.LUT R17, R17, UR9, RZ, 0x3c, !PT ;  /* 0x0000000911117c12 */ /* 0x000fe2000f8e3cff */
[----:B------:R-:W-:Y:S02]  /*18d0*/  USHF.L.U32 UR35, UR24, 0x6, URZ ;  /* 0x0000000618237899 */ /* 0x000fe400080006ff */
[----:B------:R-:W-:Y:S01]  /*18e0*/  UIADD3.X UR31, UPT, UPT, URZ, UR23, URZ, UP1, !UPT ;  /* 0x00000017ff1f7290 */ /* 0x000fe20008ffe4ff */
[----:B-1----:R-:W-:Y:S01]  /*18f0*/  SHF.L.U32 R2, R17, 0x1f, RZ ;  /* 0x0000001f11027819 */ /* 0x002fe200000006ff */
[----:B------:R-:W-:Y:S02]  /*1900*/  UIADD3 UR32, UPT, UPT, UR16, 0x6400, URZ ;  /* 0x0000640010207890 */ /* 0x000fe4000fffe0ff */
[----:B------:R-:W-:Y:S01]  /*1910*/  UIADD3 UR16, UPT, UPT, UR16, 0x8400, URZ ;  /* 0x0000840010107890 */ /* 0x000fe2000fffe0ff */
[----:B------:R1:W1:Y:S01]  /*1920*/  SYNCS.PHASECHK.TRANS64.TRYWAIT P0, [UR8+0x40], R2 ;  /* 0x00004002ff0075a7 */ /* 0x0002620008001108 */
[----:B------:R-:W-:-:S02]  /*1930*/  ULEA UR8, UR25, UR4, 0xd ;  /* 0x0000000419087291 */ /* 0x000fc4000f8e68ff */
[----:B------:R-:W-:Y:S02]  /*1940*/  UIADD3.X UR29, UPT, UPT, URZ, UR23, URZ, UP0, !UPT ;  /* 0x00000017ff1d7290 */ /* 0x000fe400087fe4ff */
[----:B------:R-:W-:Y:S01]  /*1950*/  UIADD3 UR8, UPT, UPT, UR8, 0x26400, URZ ;  /* 0x0002640008087890 */ /* 0x000fe2000fffe0ff */
[----:B------:R-:W-:Y:S01]  /*1960*/  UMOV UR26, 0x0 ;  /* 0x00000000001a7882 */ /* 0x000fe20000000000 */
[----:B------:R-:W-:Y:S01]  /*1970*/  UMOV UR27, 0x10000000 ;  /* 0x10000000001b7882 */ /* 0x000fe20000000000 */
[----:B------:R-:W-:Y:S01]  /*1980*/  UMOV UR17, UR33 ;  /* 0x0000002100117c82 */ /* 0x000fe20008000000 */
[----:B------:R-:W-:Y:S01]  /*1990*/  UMOV UR20, UR36 ;  /* 0x0000002400147c82 */ /* 0x000fe20008000000 */
[----:B------:R-:W-:Y:S01]  /*19a0*/  UMOV UR19, UR35 ;  /* 0x0000002300137c82 */ /* 0x000fe20008000000 */
[----:B------:R-:W-:Y:S01]  /*19b0*/  UMOV UR12, UR36 ;  /* 0x00000024000c7c82 */ /* 0x000fe20008000000 */
[----:B------:R-:W-:Y:S01]  /*19c0*/  UMOV UR9, UR33 ;  /* 0x0000002100097c82 */ /* 0x000fe20008000000 */
[----:B------:R-:W-:Y:S01]  /*19d0*/  UMOV UR11, UR35 ;  /* 0x00000023000b7c82 */ /* 0x000fe20008000000 */
[----:B------:R1:W-:Y:S01]  /*19e0*/  UTMALDG.3D [UR32], [UR30], desc[UR26] ;  /* 0x00001a201e0075b4 */ /* 0x0003e20008011000 */
[----:B------:R-:W-:Y:S01]  /*19f0*/  UIADD3 UR24, UPT, UPT, UR24, 0x1, URZ ;  /* 0x0000000118187890 */ /* 0x000fe2000fffe0ff */
[----:B------:R-:W-:Y:S01]  /*1a00*/  UMOV UR21, UR5 ;  /* 0x0000000500157c82 */ /* 0x000fe20008000000 */
[----:B------:R-:W-:-:S02]  /*1a10*/  UMOV UR25, UR6 ;  /* 0x0000000600197c82 */ /* 0x000fc40008000000 */
[----:B------:R-:W-:Y:S01]  /*1a20*/  UISETP.NE.AND UP0, UPT, UR24, UR5, UPT ;  /* 0x000000051800728c */ /* 0x000fe2000bf05270 */
[----:B------:R1:W-:Y:S01]  /*1a30*/  UTMALDG.3D [UR16], [UR30], desc[UR26] ;  /* 0x00001a101e0075b4 */ /* 0x0003e20008011000 */
[----:B------:R1:W-:Y:S07]  /*1a40*/  UTMALDG.3D [UR8], [UR28], desc[UR26] ;  /* 0x00001a081c0075b4 */ /* 0x0003ee0008011000 */
[----:B------:R-:W-:Y:S05]  /*1a50*/  BRA.U UP0, `(.L_x_25) ;  /* 0xfffffffd004c7547 */ /* 0x000fea000b83ffff */
.L_x_20:
[----:B-1----:R-:W-:Y:S01]  /*1a60*/  ULEA UR8, UR6, UR4, 0x3 ;  /* 0x0000000406087291 */ /* 0x002fe2000f8e18ff */
[----:B------:R-:W-:Y:S01]  /*1a70*/  SHF.L.U32 R2, R17, 0x1f, RZ ;  /* 0x0000001f11027819 */ /* 0x000fe200000006ff */
[----:B------:R-:W-:Y:S01]  /*1a80*/  @!P1 SYNCS.ARRIVE.TRANS64.A1T0 RZ, [UR4+0xb8], RZ ;  /* 0x0000b8ffffff99a7 */ /* 0x000fe20008100004 */
[----:B------:R-:W-:-:S06]  /*1a90*/  UISETP.GT.AND UP0, UPT, UR15, UR14, UPT ;  /* 0x0000000e0f00728c */ /* 0x000fcc000bf04270 */
[----:B--2---:R1:W2:Y:S03]  /*1aa0*/  SYNCS.PHASECHK.TRANS64.TRYWAIT P0, [UR8+0x40], R2 ;  /* 0x00004002ff0075a7 */ /* 0x0042a60008001108 */
[----:B------:R-:W-:Y:S05]  /*1ab0*/  BRA.U !UP0, `(.L_x_26) ;  /* 0x0000000108c47547 */ /* 0x000fea000b800000 */
[----:B------:R-:W-:Y:S02]  /*1ac0*/  UIADD3 UR29, UPT, UPT, UR7, UR21, URZ ;  /* 0x00000015071d7290 */ /* 0x000fe4000fffe0ff */
[----:B------:R-:W-:Y:S01]  /*1ad0*/  UIADD3 UR18, UPT, UPT, UR34, 0x40, URZ ;  /* 0x0000004022127890 */ /* 0x000fe2000fffe0ff */
[----:B------:R-:W-:-:S11]  /*1ae0*/  UMOV UR35, UR6 ;  /* 0x0000000600237c82 */ /* 0x000fd60008000000 */
.L_x_31:
[----:B-1----:R-:W-:Y:S01]  /*1af0*/  ULEA UR25, UR35, UR4, 0x3 ;  /* 0x0000000423197291 */ /* 0x002fe2000f8e18ff */
[----:B--2---:R-:W-:Y:S01]  /*1b00*/  @!P5 MOV R3, 0x6000 ;  /* 0x000060000003d802 */ /* 0x004fe20000000f00 */
[----:B--2---:R-:W-:Y:S10]  /*1b10*/  @P0 BRA `(.L_x_27) ;  /* 0x00000000000c0947 */ /* 0x004ff40003800000 */
[----:B------:R-:W-:-:S04]  /*1b20*/  SHF.L.U32 R4, R17, 0x1f, RZ ;  /* 0x0000001f11047819 */ /* 0x000fc800000006ff */
[----:B------:R-:W2:Y:S02]  /*1b30*/  SYNCS.PHASECHK.TRANS64.TRYWAIT P0, [UR25+0x40], R4 ;  /* 0x00004004ff0075a7 */ /* 0x000ea40008001119 */
[----:B--2---:R-:W-:Y:S05]  /*1b40*/  @!P0 BRA `(.L_x_28) ;  /* 0x0000005c00508947 */ /* 0x004fea0003800000 */
.L_x_27:
[----:B------:R2:W-:Y:S01]  /*1b50*/  @!P5 SYNCS.ARRIVE.TRANS64 RZ, [UR25], R3 ;  /* 0x00000003ffffd9a7 */ /* 0x0005e20008000019 */
[----:B------:R-:W-:Y:S04]  /*1b60*/  BSSY.RECONVERGENT B0, `(.L_x_29) ;  /* 0x0000003000007945 */ /* 0x000fe80003800200 */
[----:B------:R-:W-:Y:S05]  /*1b70*/  @P4 BRA `(.L_x_30) ;  /* 0x0000000000044947 */ /* 0x000fea0003800000 */
[----:B------:R-:W-:Y:S05]  /*1b80*/  BPT.TRAP 0x1 ;  /* 0x000000040000795c */ /* 0x000fea0000300000 */
.L_x_30:
[----:B------:R-:W-:Y:S05]  /*1b90*/  BSYNC.RECONVERGENT B0 ;  /* 0x0000000000007941 */ /* 0x000fea0003800200 */
.L_x_29:
        /* <DEDUP_REMOVED lines=10> */
[----:B------:R-:W-:Y:S01]  /*1c40*/  UIADD3 UR24, UPT, UPT, UR16, 0x6400, URZ ;  /* 0x0000640010187890 */ /* 0x000fe2000fffe0ff */
[----:B-1----:R-:W-:Y:S01]  /*1c50*/  SHF.L.U32 R2, R17, 0x1f, RZ ;  /* 0x0000001f11027819 */ /* 0x002fe200000006ff */
[----:B------:R-:W-:Y:S02]  /*1c60*/  UIADD3.X UR39, UPT, UPT, URZ, UR23, URZ, UP1, !UPT ;  /* 0x00000017ff277290 */ /* 0x000fe40008ffe4ff */
        /* <DEDUP_REMOVED lines=13> */
[----:B------:R-:W-:Y:S01]  /*1d40*/  UMOV UR9, UR25 ;  /* 0x0000001900097c82 */ /* 0x000fe20008000000 */
[----:B------:R1:W-:Y:S01]  /*1d50*/  UTMALDG.3D [UR24], [UR38], desc[UR30] ;  /* 0x00001e18260075b4 */ /* 0x0003e20008011000 */
[----:B------:R-:W-:Y:S01]  /*1d60*/  UMOV UR11, UR27 ;  /* 0x0000001b000b7c82 */ /* 0x000fe20008000000 */
[----:B------:R-:W-:Y:S01]  /*1d70*/  UIADD3 UR21, UPT, UPT, UR21, 0x1, URZ ;  /* 0x0000000115157890 */ /* 0x000fe2000fffe0ff */
[----:B------:R-:W-:-:S03]  /*1d80*/  UMOV UR35, UR6 ;  /* 0x0000000600237c82 */ /* 0x000fc60008000000 */
[----:B------:R-:W-:Y:S01]  /*1d90*/  UISETP.NE.AND UP0, UPT, UR21, UR29, UPT ;  /* 0x0000001d1500728c */ /* 0x000fe2000bf05270 */
[----:B------:R1:W-:Y:S01]  /*1da0*/  UTMALDG.3D [UR16], [UR38], desc[UR30] ;  /* 0x00001e10260075b4 */ /* 0x0003e20008011000 */
[----:B------:R1:W-:Y:S07]  /*1db0*/  UTMALDG.3D [UR8], [UR32], desc[UR30] ;  /* 0x00001e08200075b4 */ /* 0x0003ee0008011000 */
[----:B------:R-:W-:Y:S05]  /*1dc0*/  BRA.U UP0, `(.L_x_31) ;  /* 0xfffffffd00487547 */ /* 0x000fea000b83ffff */
.L_x_26:
[C---:B-1----:R-:W-:Y:S01]  /*1dd0*/  LEA R2, R16.reuse, UR4, 0x3 ;  /* 0x0000000410027c11 */ /* 0x042fe2000f8e18ff */
[----:B------:R-:W-:Y:S01]  /*1de0*/  NOP ;  /* 0x0000000000007918 */ /* 0x000fe20000000000 */
[----:B--2---:R-:W-:Y:S02]  /*1df0*/  SHF.L.U32 R3, R13, 0x1f, RZ ;  /* 0x0000001f0d037819 */ /* 0x004fe400000006ff */
[----:B------:R-:W-:Y:S02]  /*1e00*/  LEA R4, R16, UR4, 0x4 ;  /* 0x0000000410047c11 */ /* 0x000fe4000f8e20ff */
[----:B------:R-:W1:Y:S02]  /*1e10*/  SYNCS.PHASECHK.TRANS64.TRYWAIT P0, [R2+URZ+0xc0], R3 ;  /* 0x0000c003020075a7 */ /* 0x000e6400080011ff */
[----:B-1----:R-:W-:Y:S05]  /*1e20*/  @!P0 BRA `(.L_x_32) ;  /* 0x0000005800b08947 */ /* 0x002fea0003800000 */
.L_x_122:
[----:B------:R-:W2:Y:S01]  /*1e30*/  LDS.128 R4, [R4+0x150] ;  /* 0x0001500004047984 */ /* 0x000ea20000000c00 */
[----:B---3--:R-:W-:Y:S01]  /*1e40*/  ISETP.GE.AND P0, PT, R40, 0x1, PT ;  /* 0x000000012800780c */ /* 0x008fe20003f06270 */
[----:B-1----:R-:W-:Y:S01]  /*1e50*/  VIADD R2, R2, 0xd0 ;  /* 0x000000d002027836 */ /* 0x002fe20000000000 */
[----:B------:R-:W-:Y:S01]  /*1e60*/  @!PT LDS RZ, [RZ] ;  /* 0x00000000fffff984 */ /* 0x000fe20000000800 */
[----:B------:R-:W-:Y:S01]  /*1e70*/  @!PT LDS RZ, [RZ] ;  /* 0x00000000fffff984 */ /* 0x000fe20000000800 */
[----:B------:R-:W-:Y:S01]  /*1e80*/  @!PT LDS RZ, [RZ] ;  /* 0x00000000fffff984 */ /* 0x000fe20000000800 */
[----:B------:R-:W-:Y:S01]  /*1e90*/  @!PT LDS RZ, [RZ] ;  /* 0x00000000fffff984 */ /* 0x000fe20000000800 */
[----:B------:R1:W-:Y:S06]  /*1ea0*/  MEMBAR.ALL.CTA ;  /* 0x0000000000007992 */ /* 0x0003ec0000008000 */
[----:B-1----:R-:W1:Y:S01]  /*1eb0*/  FENCE.VIEW.ASYNC.S ;  /* 0x00000000000073c6 */ /* 0x002e620000000000 */
[----:B------:R-:W-:-:S04]  /*1ec0*/  PRMT R2, RZ, 0x654, R2 ;  /* 0x00000654ff027816 */ /* 0x000fc80000000002 */
[----:B-1----:R1:W-:Y:S01]  /*1ed0*/  SYNCS.ARRIVE.TRANS64.RED.A1T0 RZ, [R2+URZ], RZ ;  /* 0x000000ff02ff79a7 */ /* 0x0023e200081004ff */
[----:B--2---:R-:W-:-:S13]  /*1ee0*/  LOP3.LUT P2, RZ, R6, 0x1, RZ, 0xc0, !PT ;  /* 0x0000000106ff7812 */ /* 0x004fda000784c0ff */
[----:B------:R-:W-:Y:S01]  /*1ef0*/  @P2 SHF.R.U32.HI R3, RZ, 0x10, R5 ;  /* 0x00000010ff032819 */ /* 0x000fe20000011605 */
[----:B------:R-:W-:Y:S01]  /*1f00*/  VOTEU.ANY UP0, P2 ;  /* 0x0000000000ff7886 */ /* 0x000fe20001000100 */
[----:B------:R-:W-:Y:S02]  /*1f10*/  @P2 MOV R10, R4 ;  /* 0x00000004000a2202 */ /* 0x000fe40000000f00 */
[----:B------:R-:W-:Y:S02]  /*1f20*/  @P2 R2UR.BROADCAST UR8, R3 ;  /* 0x00000000030822ca */ /* 0x000fe400008e0000 */
[----:B------:R-:W-:-:S11]  /*1f30*/  @P2 LOP3.LUT R9, R5, 0xffff, RZ, 0xc0, !PT ;  /* 0x0000ffff05092812 */ /* 0x000fd600078ec0ff */
[----:B------:R-:W-:Y:S01]  /*1f40*/  @UP0 UMOV UR36, UR8 ;  /* 0x0000000800240c82 */ /* 0x000fe20008000000 */
[----:B-1----:R-:W-:Y:S05]  /*1f50*/  @!P0 BRA `(.L_x_33) ;  /* 0x0000000000b88947 */ /* 0x002fea0003800000 */
[----:B------:R-:W4:Y:S01]  /*1f60*/  LDC.64 R4, c[0x0][0xb18] ;  /* 0x0002c600ff047b82 */ /* 0x000f220000000a00 */
[----:B------:R-:W-:-:S07]  /*1f70*/  ISETP.NE.AND P3, PT, R40, 0x1, PT ;  /* 0x000000012800780c */ /* 0x000fce0003f65270 */
[----:B------:R-:W1:Y:S08]  /*1f80*/  LDC.64 R6, c[0x0][0xb10] ;  /* 0x0002c400ff067b82 */ /* 0x000e700000000a00 */
[----:B------:R-:W2:Y:S08]  /*1f90*/  LDC R14, c[0x0][0xb20] ;  /* 0x0002c800ff0e7b82 */ /* 0x000eb00000000800 */
[----:B------:R-:W3:Y:S01]  /*1fa0*/  LDC R15, c[0x0][0xb0c] ;  /* 0x0002c300ff0f7b82 */ /* 0x000ee20000000800 */
[----:B----4-:R-:W-:Y:S01]  /*1fb0*/  IMAD.HI.U32 R19, R0, R5, RZ ;  /* 0x0000000500137227 */ /* 0x010fe200078e00ff */
[----:B------:R-:W-:-:S03]  /*1fc0*/  ISETP.NE.AND P0, PT, R4, 0x1, PT ;  /* 0x000000010400780c */ /* 0x000fc60003f05270 */
[----:B------:R-:W-:-:S03]  /*1fd0*/  IMAD.HI.U32 R5, R9, R5, RZ ;  /* 0x0000000509057227 */ /* 0x000fc600078e00ff */
[----:B------:R-:W4:Y:S01]  /*1fe0*/  LDC.64 R2, c[0x0][0xb28] ;  /* 0x0002ca00ff027b82 */ /* 0x000f220000000a00 */
[----:B-1----:R-:W-:-:S04]  /*1ff0*/  IMAD.HI.U32 R20, R8, R6, RZ ;  /* 0x0000000608147227 */ /* 0x002fc800078e00ff */
[----:B------:R-:W-:Y:S01]  /*2000*/  IMAD.HI.U32 R21, R10, R6, RZ ;  /* 0x000000060a157227 */ /* 0x000fe200078e00ff */
[----:B------:R-:W-:Y:S02]  /*2010*/  SHF.R.U32.HI R20, RZ, R7, R20 ;  /* 0x00000007ff147219 */ /* 0x000fe40000011614 */
[-C--:B--2---:R-:W-:Y:S02]  /*2020*/  SHF.R.U32.HI R19, RZ, R14.reuse, R19 ;  /* 0x0000000eff137219 */ /* 0x084fe40000011613 */
[----:B------:R-:W-:Y:S02]  /*2030*/  SHF.R.U32.HI R5, RZ, R14, R5 ;  /* 0x0000000eff057219 */ /* 0x000fe40000011605 */
[----:B------:R-:W-:Y:S02]  /*2040*/  SEL R19, R0, R19, !P0 ;  /* 0x0000001300137207 */ /* 0x000fe40004000000 */
[----:B------:R-:W-:Y:S02]  /*2050*/  SHF.R.U32.HI R21, RZ, R7, R21 ;  /* 0x00000007ff157219 */ /* 0x000fe40000011615 */
[----:B---3--:R-:W-:-:S02]  /*2060*/  ISETP.NE.AND P1, PT, R15, 0x1, PT ;  /* 0x000000010f00780c */ /* 0x008fc40003f25270 */
[----:B------:R-:W-:Y:S02]  /*2070*/  SEL R5, R9, R5, !P0 ;  /* 0x0000000509057207 */ /* 0x000fe40004000000 */
[----:B------:R-:W-:Y:S02]  /*2080*/  SEL R20, R8, R20, !P1 ;  /* 0x0000001408147207 */ /* 0x000fe40004800000 */
[----:B------:R-:W-:Y:S01]  /*2090*/  SEL R21, R10, R21, !P1 ;  /* 0x000000150a157207 */ /* 0x000fe20004800000 */
[----:B----4-:R-:W-:-:S04]  /*20a0*/  IMAD.HI.U32 R18, R19, R2, RZ ;  /* 0x0000000213127227 */ /* 0x010fc800078e00ff */
        /* <DEDUP_REMOVED lines=10> */
[----:B------:R-:W-:-:S04]  /*2150*/  @!P0 IMAD.HI.U32 R7, R21, R2, RZ ;  /* 0x0000000215078227 */ /* 0x000fc800078e00ff */
[----:B------:R-:W-:Y:S01]  /*2160*/  IMAD.MOV R2, RZ, RZ, -R6 ;  /* 0x000000ffff027224 */ /* 0x000fe200078e0a06 */
[----:B------:R-:W-:Y:S02]  /*2170*/  @!P0 SHF.R.U32.HI R3, RZ, R3, R7 ;  /* 0x00000003ff038219 */ /* 0x000fe40000011607 */
[----:B------:R-:W-:Y:S01]  /*2180*/  IADD3 R7, PT, PT, -R5, RZ, RZ ;  /* 0x000000ff05077210 */ /* 0x000fe20007ffe1ff */
[----:B------:R-:W-:Y:S01]  /*2190*/  IMAD R2, R40, R2, R5 ;  /* 0x0000000228027224 */ /* 0x000fe200078e0205 */
        /* <DEDUP_REMOVED lines=10> */
.L_x_33:
[----:B------:R-:W1:Y:S02]  /*2240*/  LDCU UR8, c[0x0][0xb30] ;  /* 0x00016600ff0877ac */ /* 0x000e640008000800 */
[----:B-1----:R-:W-:-:S09]  /*2250*/  UISETP.NE.AND UP0, UPT, UR8, 0x1, UPT ;  /* 0x000000010800788c */ /* 0x002fd2000bf05270 */
[----:B------:R-:W-:Y:S05]  /*2260*/  BRA.U UP0, `(.L_x_34) ;  /* 0x0000000100407547 */ /* 0x000fea000b800000 */
[----:B------:R-:W1:Y:S08]  /*2270*/  LDC.64 R4, c[0x0][0xb10] ;  /* 0x0002c400ff047b82 */ /* 0x000e700000000a00 */
[----:B------:R-:W2:Y:S08]  /*2280*/  LDC.64 R2, c[0x0][0xb18] ;  /* 0x0002c600ff027b82 */ /* 0x000eb00000000a00 */
[----:B------:R-:W3:Y:S08]  /*2290*/  LDC R6, c[0x0][0xb20] ;  /* 0x0002c800ff067b82 */ /* 0x000ef00000000800 */
[----:B------:R-:W4:Y:S01]  /*22a0*/  LDC R7, c[0x0][0xb0c] ;  /* 0x0002c300ff077b82 */ /* 0x000f220000000800 */
[----:B-1----:R-:W-:-:S05]  /*22b0*/  IMAD.HI.U32 R4, R10, R4, RZ ;  /* 0x000000040a047227 */ /* 0x002fca00078e00ff */
[----:B------:R-:W-:Y:S01]  /*22c0*/  SHF.R.U32.HI R4, RZ, R5, R4 ;  /* 0x00000005ff047219 */ /* 0x000fe20000011604 */
[----:B--2---:R-:W-:Y:S01]  /*22d0*/  IMAD.HI.U32 R3, R9, R3, RZ ;  /* 0x0000000309037227 */ /* 0x004fe200078e00ff */
[----:B------:R-:W-:-:S04]  /*22e0*/  ISETP.NE.AND P0, PT, R2, 0x1, PT ;  /* 0x000000010200780c */ /* 0x000fc80003f05270 */
[----:B---3--:R-:W-:-:S04]  /*22f0*/  SHF.R.U32.HI R3, RZ, R6, R3 ;  /* 0x00000006ff037219 */ /* 0x008fc80000011603 */
[----:B------:R-:W-:Y:S02]  /*2300*/  SEL R3, R9, R3, !P0 ;  /* 0x0000000309037207 */ /* 0x000fe40004000000 */
[----:B----4-:R-:W-:-:S04]  /*2310*/  ISETP.NE.AND P1, PT, R7, 0x1, PT ;  /* 0x000000010700780c */ /* 0x010fc80003f25270 */
[----:B------:R-:W-:-:S05]  /*2320*/  SEL R4, R10, R4, !P1 ;  /* 0x000000040a047207 */ /* 0x000fca0004800000 */
[----:B------:R-:W-:Y:S02]  /*2330*/  IMAD.IADD R5, R3, 0x1, -R4 ;  /* 0x0000000103057824 */ /* 0x000fe400078e0a04 */
[----:B------:R-:W-:Y:S02]  /*2340*/  IMAD.IADD R3, R4, 0x1, -R3 ;  /* 0x0000000104037824 */ /* 0x000fe400078e0a03 */
[----:B------:R-:W-:Y:S02]  /*2350*/  IMAD R10, R5, R7, R10 ;  /* 0x00000007050a7224 */ /* 0x000fe400078e020a */
[----:B------:R-:W-:-:S07]  /*2360*/  IMAD R9, R3, R2, R9 ;  /* 0x0000000203097224 */ /* 0x000fce00078e0209 */
.L_x_34:
[----:B------:R-:W-:Y:S01]  /*2370*/  VIADD R16, R16, 0x1 ;  /* 0x0000000110107836 */ /* 0x000fe20000000000 */
[----:B------:R-:W-:Y:S01]  /*2380*/  PLOP3.LUT P1, PT, PT, PT, PT, 0x80, 0x8 ;  /* 0x000000000008781c */ /* 0x000fe20003f2f070 */
[----:B------:R-:W-:Y:S02]  /*2390*/  IMAD.IADD R15, R10, 0x1, R87 ;  /* 0x000000010a0f7824 */ /* 0x000fe400078e0257 */
[----:B------:R-:W-:Y:S01]  /*23a0*/  IMAD.IADD R14, R9, 0x1, R86 ;  /* 0x00000001090e7824 */ /* 0x000fe200078e0256 */
[----:B------:R-:W-:-:S04]  /*23b0*/  ISETP.NE.AND P0, PT, R16, 0x2, PT ;  /* 0x000000021000780c */ /* 0x000fc80003f05270 */
[----:B------:R-:W-:Y:S02]  /*23c0*/  SEL R2, RZ, 0x1, P0 ;  /* 0x00000001ff027807 */ /* 0x000fe40000000000 */
[----:B------:R-:W-:Y:S02]  /*23d0*/  SEL R16, R16, RZ, P0 ;  /* 0x000000ff10107207 */ /* 0x000fe40000000000 */
[----:B------:R-:W-:Y:S01]  /*23e0*/  LOP3.LUT R13, R13, R2, RZ, 0x3c, !PT ;  /* 0x000000020d0d7212 */ /* 0x000fe200078e3cff */
[----:B------:R-:W-:Y:S06]  /*23f0*/  @P2 BRA `(.L_x_35) ;  /* 0xfffffff000682947 */ /* 0x000fec000383ffff */
[----:B------:R-:W-:Y:S01]  /*2400*/  UIADD3 UR4, UPT, UPT, UR4, 0x40, URZ ;  /* 0x0000004004047890 */ /* 0x000fe2000fffe0ff */
[----:B------:R-:W-:-:S03]  /*2410*/  SHF.L.U32 R2, R17, 0x1f, RZ ;  /* 0x0000001f11027819 */ /* 0x000fc600000006ff */
[----:B------:R-:W-:-:S09]  /*2420*/  ULEA UR5, UR6, UR4, 0x3 ;  /* 0x0000000406057291 */ /* 0x000fd2000f8e18ff */
[----:B------:R-:W1:Y:S02]  /*2430*/  SYNCS.PHASECHK.TRANS64.TRYWAIT P0, [UR5], R2 ;  /* 0x00000002ff0075a7 */ /* 0x000e640008001105 */
[----:B-1----:R-:W-:Y:S05]  /*2440*/  @!P0 BRA `(.L_x_36) ;  /* 0x00000054003c8947 */ /* 0x002fea0003800000 */
.L_x_124:
[----:B------:R-:W-:-:S04]  /*2450*/  UIADD3 UR6, UPT, UPT, UR6, 0x1, URZ ;  /* 0x0000000106067890 */ /* 0x000fc8000fffe0ff */
[----:B------:R-:W-:-:S04]  /*2460*/  UISETP.NE.AND UP0, UPT, UR6, 0x8, UPT ;  /* 0x000000080600788c */ /* 0x000fc8000bf05270 */
[----:B------:R-:W-:Y:S02]  /*2470*/  USEL UR7, URZ, 0x1, UP0 ;  /* 0x00000001ff077887 */ /* 0x000fe40008000000 */
[----:B------:R-:W-:-:S04]  /*2480*/  USEL UR6, UR6, URZ, UP0 ;  /* 0x000000ff06067287 */ /* 0x000fc80008000000 */
[----:B------:R-:W-:Y:S01]  /*2490*/  ULEA UR5, UR6, UR4, 0x3 ;  /* 0x0000000406057291 */ /* 0x000fe2000f8e18ff */
[----:B-1----:R-:W-:-:S04]  /*24a0*/  LOP3.LUT R2, R17, UR7, RZ, 0x3c, !PT ;  /* 0x0000000711027c12 */ /* 0x002fc8000f8e3cff */
[----:B------:R-:W-:-:S04]  /*24b0*/  SHF.L.U32 R3, R2, 0x1f, RZ ;  /* 0x0000001f02037819 */ /* 0x000fc800000006ff */
[----:B------:R-:W1:Y:S02]  /*24c0*/  SYNCS.PHASECHK.TRANS64.TRYWAIT P0, [UR5], R3 ;  /* 0x00000003ff0075a7 */ /* 0x000e640008001105 */
[----:B-1----:R-:W-:Y:S05]  /*24d0*/  @!P0 BRA `(.L_x_37) ;  /* 0x0000005400308947 */ /* 0x002fea0003800000 */
.L_x_126:
[----:B------:R-:W-:-:S04]  /*24e0*/  UIADD3 UR6, UPT, UPT, UR6, 0x1, URZ ;  /* 0x0000000106067890 */ /* 0x000fc8000fffe0ff */
[----:B------:R-:W-:-:S04]  /*24f0*/  UISETP.NE.AND UP0, UPT, UR6, 0x8, UPT ;  /* 0x000000080600788c */ /* 0x000fc8000bf05270 */
[----:B------:R-:W-:Y:S02]  /*2500*/  USEL UR7, URZ, 0x1, UP0 ;  /* 0x00000001ff077887 */ /* 0x000fe40008000000 */
[----:B------:R-:W-:-:S04]  /*2510*/  USEL UR6, UR6, URZ, UP0 ;  /* 0x000000ff06067287 */ /* 0x000fc80008000000 */
[----:B------:R-:W-:Y:S01]  /*2520*/  ULEA UR5, UR6, UR4, 0x3 ;  /* 0x0000000406057291 */ /* 0x000fe2000f8e18ff */
[----:B------:R-:W-:-:S04]  /*2530*/  LOP3.LUT R2, R2, UR7, RZ, 0x3c, !PT ;  /* 0x0000000702027c12 */ /* 0x000fc8000f8e3cff */
[----:B-1----:R-:W-:-:S04]  /*2540*/  SHF.L.U32 R3, R2, 0x1f, RZ ;  /* 0x0000001f02037819 */ /* 0x002fc800000006ff */
[----:B------:R-:W1:Y:S02]  /*2550*/  SYNCS.PHASECHK.TRANS64.TRYWAIT P0, [UR5], R3 ;  /* 0x00000003ff0075a7 */ /* 0x000e640008001105 */
[----:B-1----:R-:W-:Y:S05]  /*2560*/  @!P0 BRA `(.L_x_38) ;  /* 0x0000005400248947 */ /* 0x002fea0003800000 */
.L_x_128:
        /* <DEDUP_REMOVED lines=9> */
.L_x_130:
        /* <DEDUP_REMOVED lines=9> */
.L_x_132:
        /* <DEDUP_REMOVED lines=9> */
.L_x_134:
        /* <DEDUP_REMOVED lines=9> */
.L_x_136:
[----:B------:R-:W-:-:S04]  /*27b0*/  UIADD3 UR6, UPT, UPT, UR6, 0x1, URZ ;  /* 0x0000000106067890 */ /* 0x000fc8000fffe0ff */
[----:B------:R-:W-:-:S04]  /*27c0*/  UISETP.NE.AND UP0, UPT, UR6, 0x8, UPT ;  /* 0x000000080600788c */ /* 0x000fc8000bf05270 */
[----:B------:R-:W-:Y:S02]  /*27d0*/  USEL UR5, URZ, 0x1, UP0 ;  /* 0x00000001ff057887 */ /* 0x000fe40008000000 */
[----:B------:R-:W-:-:S04]  /*27e0*/  USEL UR6, UR6, URZ, UP0 ;  /* 0x000000ff06067287 */ /* 0x000fc80008000000 */
[----:B------:R-:W-:Y:S01]  /*27f0*/  ULEA UR6, UR6, UR4, 0x3 ;  /* 0x0000000406067291 */ /* 0x000fe2000f8e18ff */
[----:B------:R-:W-:-:S04]  /*2800*/  LOP3.LUT R2, R2, UR5, RZ, 0x3c, !PT ;  /* 0x0000000502027c12 */ /* 0x000fc8000f8e3cff */
[----:B------:R-:W-:Y:S01]  /*2810*/  SHF.L.U32 R2, R2, 0x1f, RZ ;  /* 0x0000001f02027819 */ /* 0x000fe200000006ff */
[----:B-1--4-:R-:W-:-:S07]  /*2820*/  IMAD.U32 R0, RZ, RZ, UR6 ;  /* 0x00000006ff007e24 */ /* 0x012fce000f8e00ff */
.L_x_43:
[----:B-1----:R1:W2:Y:S02]  /*2830*/  SYNCS.PHASECHK.TRANS64.TRYWAIT P0, [R0+URZ], R2 ;  /* 0x00000002000075a7 */ /* 0x0022a400080011ff */
[----:B--2---:R-:W-:Y:S05]  /*2840*/  @!P0 NANOSLEEP.SYNCS 0x989680 ;  /* 0x009896800000895d */ /* 0x004fea0003900000 */
[----:B------:R-:W2:Y:S02]  /*2850*/  @!P0 SYNCS.PHASECHK.TRANS64 P0, [R0+URZ], R2 ;  /* 0x00000002000085a7 */ /* 0x000ea400080010ff */
[----:B--2---:R-:W-:Y:S05]  /*2860*/  @P0 EXIT ;  /* 0x000000000000094d */ /* 0x004fea0003800000 */
[----:B------:R-:W-:Y:S05]  /*2870*/  BRA `(.L_x_43) ;  /* 0xfffffffc00ec7947 */ /* 0x000fea000383ffff */
.L_x_17:
[----:B------:R-:W-:-:S04]  /*2880*/  UISETP.NE.AND UP1, UPT, UR37, URZ, UPT ;  /* 0x000000ff2500728c */ /* 0x000fc8000bf25270 */
[----:B------:R-:W-:-:S09]  /*2890*/  UISETP.NE.OR UP1, UPT, UR8, 0x1, UP1 ;  /* 0x000000010800788c */ /* 0x000fd20008f25670 */
[----:B------:R-:W-:Y:S05]  /*28a0*/  BRA.U UP1, `(.L_x_44) ;  /* 0x0000000501487547 */ /* 0x000fea000b800000 */
[----:B------:R-:W-:Y:S01]  /*28b0*/  ISETP.NE.AND P2, PT, R2, RZ, PT ;  /* 0x000000ff0200720c */ /* 0x000fe20003f45270 */
[----:B------:R-:W-:Y:S01]  /*28c0*/  IMAD.MOV.U32 R12, RZ, RZ, 0x1 ;  /* 0x00000001ff0c7424 */ /* 0x000fe200078e00ff */
[----:B------:R-:W-:Y:S02]  /*28d0*/  CS2R R10, SRZ ;  /* 0x00000000000a7805 */ /* 0x000fe4000001ff00 */
[----:B------:R-:W-:Y:S01]  /*28e0*/  CS2R R8, SRZ ;  /* 0x0000000000087805 */ /* 0x000fe2000001ff00 */
[----:B------:R-:W-:Y:S01]  /*28f0*/  UMOV UR4, 0x400 ;  /* 0x0000040000047882 */ /* 0x000fe20000000000 */
[----:B------:R-:W-:Y:S01]  /*2900*/  UMOV UR6, URZ ;  /* 0x000000ff00067c82 */ /* 0x000fe20008000000 */
[----:B------:R-:W-:-:S12]  /*2910*/  ULEA UR37, UR37, UR4, 0x18 ;  /* 0x0000000425257291 */ /* 0x000fd8000f8ec0ff */
.L_x_48:
[----:B------:R-:W-:Y:S02]  /*2920*/  LEA R0, R8, UR37, 0x3 ;  /* 0x0000002508007c11 */ /* 0x000fe4000f8e18ff */
[----:B------:R-:W-:-:S03]  /*2930*/  SHF.L.U32 R4, R9, 0x1f, RZ ;  /* 0x0000001f09047819 */ /* 0x000fc600000006ff */
[----:B------:R-:W-:Y:S01]  /*2940*/  VIADD R5, R0, 0x130 ;  /* 0x0000013000057836 */ /* 0x000fe20000000000 */
[----:B------:R-:W1:Y:S02]  /*2950*/  SYNCS.PHASECHK.TRANS64.TRYWAIT P0, [R0+URZ+0x120], R4 ;  /* 0x00012004000075a7 */ /* 0x000e6400080011ff */
[----:B-1----:R-:W-:Y:S05]  /*2960*/  @!P0 BRA `(.L_x_45) ;  /* 0x00000050009c8947 */ /* 0x002fea0003800000 */
.L_x_137:
[----:B------:R-:W-:Y:S01]  /*2970*/  ULEA UR5, UR6, UR37, 0x3 ;  /* 0x0000002506057291 */ /* 0x000fe2000f8e18ff */
[----:B-1----:R-:W-:Y:S01]  /*2980*/  PRMT R0, RZ, 0x654, R5 ;  /* 0x00000654ff007816 */ /* 0x002fe20000000005 */
[----:B------:R-:W-:Y:S01]  /*2990*/  @!P2 IMAD.MOV.U32 R4, RZ, RZ, 0x10 ;  /* 0x00000010ff04a424 */ /* 0x000fe200078e00ff */
[----:B------:R-:W-:Y:S01]  /*29a0*/  SHF.L.U32 R5, R12, 0x1f, RZ ;  /* 0x0000001f0c057819 */ /* 0x000fe200000006ff */
[----:B------:R-:W-:Y:S01]  /*29b0*/  UIADD3 UR4, UPT, UPT, UR5, 0xc0, URZ ;  /* 0x000000c005047890 */ /* 0x000fe2000fffe0ff */
[----:B------:R1:W-:Y:S05]  /*29c0*/  SYNCS.ARRIVE.TRANS64.RED.A1T0 RZ, [R0+URZ], RZ ;  /* 0x000000ff00ff79a7 */ /* 0x0003ea00081004ff */
[----:B------:R-:W-:Y:S01]  /*29d0*/  IMAD.U32 R6, RZ, RZ, UR4 ;  /* 0x00000004ff067e24 */ /* 0x000fe2000f8e00ff */
[----:B------:R-:W2:Y:S04]  /*29e0*/  SYNCS.PHASECHK.TRANS64.TRYWAIT P0, [UR5+0xd0], R5 ;  /* 0x0000d005ff0075a7 */ /* 0x000ea80008001105 */
[----:B------:R-:W-:Y:S01]  /*29f0*/  PRMT R6, R2, 0x654, R6 ;  /* 0x0000065402067816 */ /* 0x000fe20000000006 */
[----:B-12---:R-:W-:Y:S06]  /*2a00*/  @!P0 BRA `(.L_x_46) ;  /* 0x0000005000888947 */ /* 0x006fec0003800000 */
.L_x_139:
[----:B------:R-:W-:Y:S01]  /*2a10*/  ULEA UR4, UR6, UR37, 0x4 ;  /* 0x0000002506047291 */ /* 0x000fe2000f8e20ff */
[----:B------:R-:W-:Y:S01]  /*2a20*/  SEL R3, R6, R3, !P2 ;  /* 0x0000000306037207 */ /* 0x000fe20005000000 */
[----:B------:R-:W-:Y:S01]  /*2a30*/  UIADD3 UR5, UPT, UPT, UR5, 0xc0, URZ ;  /* 0x000000c005057890 */ /* 0x000fe2000fffe0ff */
[----:B-1----:R-:W-:Y:S01]  /*2a40*/  LEA R0, R11, UR37, 0x3 ;  /* 0x000000250b007c11 */ /* 0x002fe2000f8e18ff */
[----:B------:R-:W-:Y:S01]  /*2a50*/  UIADD3 UR4, UPT, UPT, UR4, 0x150, URZ ;  /* 0x0000015004047890 */ /* 0x000fe2000fffe0ff */
[----:B------:R1:W-:Y:S01]  /*2a60*/  @!P2 SYNCS.ARRIVE.TRANS64.RED RZ, [R3+URZ], R4 ;  /* 0x0000000403ffa9a7 */ /* 0x0003e200080004ff */
[----:B------:R-:W-:Y:S01]  /*2a70*/  UIADD3 UR6, UPT, UPT, UR6, 0x1, URZ ;  /* 0x0000000106067890 */ /* 0x000fe2000fffe0ff */
[----:B------:R-:W-:-:S03]  /*2a80*/  VIADD R8, R8, 0x1 ;  /* 0x0000000108087836 */ /* 0x000fc60000000000 */
[----:B------:R-:W-:Y:S02]  /*2a90*/  UISETP.NE.AND UP0, UPT, UR6, 0x2, UPT ;  /* 0x000000020600788c */ /* 0x000fe4000bf05270 */
[----:B------:R-:W-:Y:S01]  /*2aa0*/  ISETP.NE.AND P0, PT, R8, 0x2, PT ;  /* 0x000000020800780c */ /* 0x000fe20003f05270 */
[----:B------:R-:W-:Y:S06]  /*2ab0*/  UGETNEXTWORKID.BROADCAST [UR4], [UR5] ;  /* 0x00000000040073ca */ /* 0x000fec0008000100 */
[----:B------:R-:W-:Y:S02]  /*2ac0*/  USEL UR4, URZ, 0x1, UP0 ;  /* 0x00000001ff047887 */ /* 0x000fe40008000000 */
[----:B------:R-:W-:-:S04]  /*2ad0*/  USEL UR6, UR6, URZ, UP0 ;  /* 0x000000ff06067287 */ /* 0x000fc80008000000 */
[----:B------:R-:W-:Y:S02]  /*2ae0*/  LOP3.LUT R12, R12, UR4, RZ, 0x3c, !PT ;  /* 0x000000040c0c7c12 */ /* 0x000fe4000f8e3cff */
[----:B-1----:R-:W-:-:S04]  /*2af0*/  SHF.L.U32 R4, R10, 0x1f, RZ ;  /* 0x0000001f0a047819 */ /* 0x002fc800000006ff */
[----:B------:R-:W1:Y:S02]  /*2b00*/  SYNCS.PHASECHK.TRANS64.TRYWAIT P1, [R0+URZ+0xc0], R4 ;  /* 0x0000c004000075a7 */ /* 0x000e6400080211ff */
[----:B-1----:R-:W-:Y:S05]  /*2b10*/  @!P1 BRA `(.L_x_47) ;  /* 0x00000050005c9947 */ /* 0x002fea0003800000 */
.L_x_140:
[C---:B-1----:R-:W-:Y:S01]  /*2b20*/  LEA R4, R11.reuse, UR37, 0x4 ;  /* 0x000000250b047c11 */ /* 0x042fe2000f8e20ff */
[----:B------:R-:W-:Y:S01]  /*2b30*/  VIADD R0, R0, 0xd0 ;  /* 0x000000d000007836 */ /* 0x000fe20000000000 */
[----:B------:R-:W-:Y:S01]  /*2b40*/  SEL R8, R8, RZ, P0 ;  /* 0x000000ff08087207 */ /* 0x000fe20000000000 */
[----:B------:R-:W-:-:S03]  /*2b50*/  VIADD R11, R11, 0x1 ;  /* 0x000000010b0b7836 */ /* 0x000fc60000000000 */
[----:B------:R-:W1:Y:S01]  /*2b60*/  LDS.128 R4, [R4+0x150] ;  /* 0x0001500004047984 */ /* 0x000e620000000c00 */
[----:B------:R-:W-:Y:S02]  /*2b70*/  PRMT R0, RZ, 0x654, R0 ;  /* 0x00000654ff007816 */ /* 0x000fe40000000000 */
[C---:B------:R-:W-:Y:S01]  /*2b80*/  ISETP.NE.AND P1, PT, R11.reuse, 0x2, PT ;  /* 0x000000020b00780c */ /* 0x040fe20003f25270 */
[----:B------:R-:W-:Y:S01]  /*2b90*/  @!PT LDS RZ, [RZ] ;  /* 0x00000000fffff984 */ /* 0x000fe20000000800 */
[----:B------:R-:W-:Y:S01]  /*2ba0*/  @!PT LDS RZ, [RZ] ;  /* 0x00000000fffff984 */ /* 0x000fe20000000800 */
[----:B------:R-:W-:Y:S01]  /*2bb0*/  @!PT LDS RZ, [RZ] ;  /* 0x00000000fffff984 */ /* 0x000fe20000000800 */
[----:B------:R-:W-:Y:S01]  /*2bc0*/  @!PT LDS RZ, [RZ] ;  /* 0x00000000fffff984 */ /* 0x000fe20000000800 */
[----:B------:R2:W-:Y:S06]  /*2bd0*/  MEMBAR.ALL.CTA ;  /* 0x0000000000007992 */ /* 0x0005ec0000008000 */
[----:B--2---:R-:W2:Y:S01]  /*2be0*/  FENCE.VIEW.ASYNC.S ;  /* 0x00000000000073c6 */ /* 0x004ea20000000000 */
[----:B------:R-:W-:Y:S01]  /*2bf0*/  SEL R11, R11, RZ, P1 ;  /* 0x000000ff0b0b7207 */ /* 0x000fe20000800000 */
[----:B--2---:R2:W-:Y:S01]  /*2c00*/  SYNCS.ARRIVE.TRANS64.RED.A1T0 RZ, [R0+URZ], RZ ;  /* 0x000000ff00ff79a7 */ /* 0x0045e200081004ff */
[----:B-1----:R-:W-:-:S02]  /*2c10*/  LOP3.LUT P3, RZ, R6, 0x1, RZ, 0xc0, !PT ;  /* 0x0000000106ff7812 */ /* 0x002fc4000786c0ff */
[----:B------:R-:W-:-:S04]  /*2c20*/  SEL R4, RZ, 0x1, P1 ;  /* 0x00000001ff047807 */ /* 0x000fc80000800000 */
[----:B------:R-:W-:Y:S02]  /*2c30*/  LOP3.LUT R10, R10, R4, RZ, 0x3c, !PT ;  /* 0x000000040a0a7212 */ /* 0x000fe400078e3cff */
[----:B--2---:R-:W-:-:S04]  /*2c40*/  SEL R0, RZ, 0x1, P0 ;  /* 0x00000001ff007807 */ /* 0x004fc80000000000 */
[----:B------:R-:W-:Y:S01]  /*2c50*/  LOP3.LUT R9, R9, R0, RZ, 0x3c, !PT ;  /* 0x0000000009097212 */ /* 0x000fe200078e3cff */
[----:B------:R-:W-:Y:S06]  /*2c60*/  @P3 BRA `(.L_x_48) ;  /* 0xfffffffc002c3947 */ /* 0x000fec000383ffff */
[----:B------:R-:W-:Y:S01]  /*2c70*/  ULEA UR5, UR6, UR37, 0x3 ;  /* 0x0000002506057291 */ /* 0x000fe2000f8e18ff */
[----:B------:R-:W-:-:S08]  /*2c80*/  SHF.L.U32 R2, R12, 0x1f, RZ ;  /* 0x0000001f0c027819 */ /* 0x000fd000000006ff */
[----:B------:R-:W1:Y:S02]  /*2c90*/  SYNCS.PHASECHK.TRANS64 P0, [UR5+0xd0], R2 ;  /* 0x0000d002ff0075a7 */ /* 0x000e640008001005 */
[----:B-1----:R-:W-:Y:S05]  /*2ca0*/  @P0 BRA `(.L_x_49) ;  /* 0x0000000000080947 */ /* 0x002fea0003800000 */
[----:B------:R-:W1:Y:S02]  /*2cb0*/  SYNCS.PHASECHK.TRANS64.TRYWAIT P0, [UR5+0xd0], R2 ;  /* 0x0000d002ff0075a7 */ /* 0x000e640008001105 */
[----:B-1----:R-:W-:Y:S05]  /*2cc0*/  @!P0 BRA `(.L_x_50) ;  /* 0x0000005000048947 */ /* 0x002fea0003800000 */
.L_x_49:
[----:B------:R-:W-:-:S04]  /*2cd0*/  UIADD3 UR4, UPT, UPT, UR6, 0x1, URZ ;  /* 0x0000000106047890 */ /* 0x000fc8000fffe0ff */
[----:B------:R-:W-:-:S04]  /*2ce0*/  UISETP.NE.AND UP0, UPT, UR4, 0x2, UPT ;  /* 0x000000020400788c */ /* 0x000fc8000bf05270 */
[----:B------:R-:W-:Y:S02]  /*2cf0*/  USEL UR7, URZ, 0x1, UP0 ;  /* 0x00000001ff077887 */ /* 0x000fe40008000000 */
[----:B------:R-:W-:-:S04]  /*2d00*/  USEL UR4, UR4, URZ, UP0 ;  /* 0x000000ff04047287 */ /* 0x000fc80008000000 */
[----:B------:R-:W-:Y:S01]  /*2d10*/  ULEA UR4, UR4, UR37, 0x3 ;  /* 0x0000002504047291 */ /* 0x000fe2000f8e18ff */
[----:B-1----:R-:W-:-:S04]  /*2d20*/  LOP3.LUT R2, R12, UR7, RZ, 0x3c, !PT ;  /* 0x000000070c027c12 */ /* 0x002fc8000f8e3cff */
[----:B------:R-:W-:-:S04]  /*2d30*/  SHF.L.U32 R0, R2, 0x1f, RZ ;  /* 0x0000001f02007819 */ /* 0x000fc800000006ff */
[----:B------:R-:W1:Y:S02]  /*2d40*/  SYNCS.PHASECHK.TRANS64 P0, [UR4+0xd0], R0 ;  /* 0x0000d000ff0075a7 */ /* 0x000e640008001004 */
[----:B-1----:R-:W-:Y:S05]  /*2d50*/  @P0 EXIT ;  /* 0x000000000000094d */ /* 0x002fea0003800000 */
[----:B------:R-:W-:Y:S02]  /*2d60*/  SHF.L.U32 R2, R2, 0x1f, RZ ;  /* 0x0000001f02027819 */ /* 0x000fe400000006ff */
[----:B------:R-:W-:-:S07]  /*2d70*/  MOV R0, UR4 ;  /* 0x0000000400007c02 */ /* 0x000fce0008000f00 */
.L_x_51:
[----:B-1----:R1:W2:Y:S02]  /*2d80*/  SYNCS.PHASECHK.TRANS64.TRYWAIT P0, [R0+URZ+0xd0], R2 ;  /* 0x0000d002000075a7 */ /* 0x0022a400080011ff */
[----:B--2---:R-:W-:Y:S05]  /*2d90*/  @!P0 NANOSLEEP.SYNCS 0x989680 ;  /* 0x009896800000895d */ /* 0x004fea0003900000 */
[----:B------:R-:W2:Y:S02]  /*2da0*/  @!P0 SYNCS.PHASECHK.TRANS64 P0, [R0+URZ+0xd0], R2 ;  /* 0x0000d002000085a7 */ /* 0x000ea400080010ff */
[----:B--2---:R-:W-:Y:S05]  /*2db0*/  @P0 EXIT ;  /* 0x000000000000094d */ /* 0x004fea0003800000 */
[----:B------:R-:W-:Y:S05]  /*2dc0*/  BRA `(.L_x_51) ;  /* 0xfffffffc00ec7947 */ /* 0x000fea000383ffff */
.L_x_44:
[----:B------:R-:W-:-:S09]  /*2dd0*/  UISETP.NE.AND UP1, UPT, UR8, URZ, UPT ;  /* 0x000000ff0800728c */ /* 0x000fd2000bf25270 */
[----:B------:R-:W-:Y:S05]  /*2de0*/  BRA.U UP1, `(.L_x_52) ;  /* 0x0000000d01b07547 */ /* 0x000fea000b800000 */
[----:B------:R-:W-:Y:S01]  /*2df0*/  UMOV UR4, 0x40 ;  /* 0x0000004000047882 */ /* 0x000fe20000000000 */
[----:B------:R-:W-:Y:S01]  /*2e00*/  NOP ;  /* 0x0000000000007918 */ /* 0x000fe20000000000 */
[----:B------:R-:W-:Y:S01]  /*2e10*/  ULEA UR4, UR37, UR4, 0x18 ;  /* 0x0000000425047291 */ /* 0x000fe2000f8ec0ff */
[----:B------:R-:W-:Y:S02]  /*2e20*/  UMOV UR5, 0x400 ;  /* 0x0000040000057882 */ /* 0x000fe40000000000 */
[----:B------:R-:W-:-:S06]  /*2e30*/  ULEA UR37, UR37, UR5, 0x18 ;  /* 0x0000000525257291 */ /* 0x000fcc000f8ec0ff */
[----:B------:R-:W1:Y:S02]  /*2e40*/  LDS.U8 R0, [UR4+0x1c] ;  /* 0x00001c04ff007984 */ /* 0x000e640008000000 */
[----:B-1----:R-:W-:-:S13]  /*2e50*/  ISETP.NE.AND P0, PT, R0, RZ, PT ;  /* 0x000000ff0000720c */ /* 0x002fda0003f05270 */
[----:B------:R-:W-:Y:S05]  /*2e60*/  @P0 BRA `(.L_x_53) ;  /* 0x0000000000580947 */ /* 0x000fea0003800000 */
[----:B------:R-:W-:-:S13]  /*2e70*/  ELECT P0, URZ, PT ;  /* 0x0000000000ff782f */ /* 0x000fda0003800000 */
[----:B------:R-:W-:Y:S05]  /*2e80*/  @!P0 BRA `(.L_x_54) ;  /* 0x0000000000608947 */ /* 0x000fea0003800000 */
[----:B------:R-:W-:Y:S01]  /*2e90*/  UMOV UR5, 0x10 ;  /* 0x0000001000057882 */ /* 0x000fe20000000000 */
[----:B------:R-:W-:Y:S01]  /*2ea0*/  HFMA2 R0, -RZ, RZ, 0, 5.9604644775390625e-08 ;  /* 0x00000001ff007431 */ /* 0x000fe200000001ff */
[----:B------:R-:W-:-:S03]  /*2eb0*/  MOV R2, 0xffff ;  /* 0x0000ffff00027802 */ /* 0x000fc60000000f00 */
[----:B------:R-:W-:Y:S04]  /*2ec0*/  DEPBAR.LE SB1, 0x36 ;  /* 0x00009d800000791a */ /* 0x000fe80000000000 */
[----:B------:R-:W1:Y:S02]  /*2ed0*/  UTCATOMSWS.FIND_AND_SET.ALIGN UP0, UR5, UR5 ;  /* 0x00000005000575e3 */ /* 0x000e640008000800 */
[----:B-1----:R-:W-:Y:S01]  /*2ee0*/  MOV R3, UR5 ;  /* 0x0000000500037c02 */ /* 0x002fe20008000f00 */
[----:B------:R-:W-:Y:S06]  /*2ef0*/  BRA.U UP0, `(.L_x_55) ;  /* 0x0000000100187547 */ /* 0x000fec000b800000 */
.L_x_56:
[----:B------:R-:W-:Y:S05]  /*2f00*/  NANOSLEEP 0x64 ;  /* 0x000000640000795d */ /* 0x000fea0003800000 */
[----:B------:R-:W-:-:S05]  /*2f10*/  UMOV UR5, 0x10 ;  /* 0x0000001000057882 */ /* 0x000fca0000000000 */
[----:B------:R-:W-:Y:S04]  /*2f20*/  DEPBAR.LE SB1, 0x36 ;  /* 0x00009d800000791a */ /* 0x000fe80000000000 */
[----:B------:R-:W1:Y:S02]  /*2f30*/  UTCATOMSWS.FIND_AND_SET.ALIGN UP0, UR5, UR5 ;  /* 0x00000005000575e3 */ /* 0x000e640008000800 */
[----:B-1----:R-:W-:Y:S01]  /*2f40*/  MOV R3, UR5 ;  /* 0x0000000500037c02 */ /* 0x002fe20008000f00 */
[----:B------:R-:W-:Y:S05]  /*2f50*/  BRA.U !UP0, `(.L_x_56) ;  /* 0xfffffffd08e87547 */ /* 0x000fea000b83ffff */
.L_x_55:
[-C--:B------:R-:W-:Y:S02]  /*2f60*/  SHF.L.U32 R2, R2, R3.reuse, RZ ;  /* 0x0000000302027219 */ /* 0x080fe400000006ff */
[----:B------:R-:W-:Y:S01]  /*2f70*/  SHF.L.U32 R0, R0, R3, RZ ;  /* 0x0000000300007219 */ /* 0x000fe200000006ff */
[----:B------:R-:W-:Y:S02]  /*2f80*/  IMAD.SHL.U32 R3, R3, 0x20, RZ ;  /* 0x0000002003037824 */ /* 0x000fe400078e00ff */
[----:B------:R1:W-:Y:S04]  /*2f90*/  ATOMS.OR RZ, [UR4+0x14], R2 ;  /* 0x00001402ffff798c */ /* 0x0003e8000b000004 */
[----:B------:R1:W-:Y:S04]  /*2fa0*/  ATOMS.OR RZ, [UR4+0x18], R0 ;  /* 0x00001800ffff798c */ /* 0x0003e8000b000004 */
[----:B------:R1:W-:Y:S01]  /*2fb0*/  STS [UR37+0x170], R3 ;  /* 0x00017003ff007988 */ /* 0x0003e20008000825 */
[----:B------:R-:W-:Y:S05]  /*2fc0*/  BRA `(.L_x_54) ;  /* 0x0000000000107947 */ /* 0x000fea0003800000 */
.L_x_53:
[----:B------:R-:W-:Y:S02]  /*2fd0*/  MOV R0, 0xffffffff ;  /* 0xffffffff00007802 */ /* 0x000fe40000000f00 */
[----:B------:R-:W-:-:S03]  /*2fe0*/  MOV R2, 0x3010 ;  /* 0x0000301000027802 */ /* 0x000fc60000000f00 */
[----:B------:R1:W-:Y:S04]  /*2ff0*/  STS [UR37+0x170], R0 ;  /* 0x00017000ff007988 */ /* 0x0003e80008000825 */
[----:B-1-3-5:R-:W-:Y:S05]  /*3000*/  CALL.REL.NOINC `($__internal_1_$__cuda_sm10x_tcgen05_guardrail_trap_phase_invalid_during_alloc) ;  /* 0x0000005000d87944 */ /* 0x02afea0003c00000 */
.L_x_54:
[----:B------:R-:W-:Y:S05]  /*3010*/  WARPSYNC.ALL ;  /* 0x0000000000007948 */ /* 0x000fea0003800000 */
[----:B------:R-:W2:Y:S01]  /*3020*/  S2UR UR5, SR_CgaCtaId ;  /* 0x00000000000579c3 */ /* 0x000ea20000008800 */
[----:B------:R-:W-:Y:S01]  /*3030*/  UMOV UR4, 0x400 ;  /* 0x0000040000047882 */ /* 0x000fe20000000000 */
[----:B------:R-:W-:-:S06]  /*3040*/  NOP ;  /* 0x0000000000007918 */ /* 0x000fcc0000000000 */
[----:B------:R-:W-:Y:S06]  /*3050*/  BAR.ARV 0x6, 0xa0 ;  /* 0x0182800000007b1d */ /* 0x000fec0000002000 */
[----:B------:R-:W4:Y:S01]  /*3060*/  LDCU UR7, c[0x0][0x38c] ;  /* 0x00007180ff0777ac */ /* 0x000f220008000800 */
[----:B------:R-:W-:Y:S01]  /*3070*/  IMAD.MOV.U32 R11, RZ, RZ, 0x1 ;  /* 0x00000001ff0b7424 */ /* 0x000fe200078e00ff */
[----:B------:R-:W-:Y:S01]  /*3080*/  CS2R R8, SRZ ;  /* 0x0000000000087805 */ /* 0x000fe2000001ff00 */
[----:B------:R-:W-:Y:S01]  /*3090*/  IMAD.MOV.U32 R10, RZ, RZ, RZ ;  /* 0x000000ffff0a7224 */ /* 0x000fe200078e00ff */
[----:B------:R-:W3:Y:S01]  /*30a0*/  LDCU UR6, c[0x0][0x38c] ;  /* 0x00007180ff0677ac */ /* 0x000ee20008000800 */
[----:B------:R-:W-:Y:S01]  /*30b0*/  UMOV UR14, URZ ;  /* 0x000000ff000e7c82 */ /* 0x000fe20008000000 */
[----:B------:R-:W-:Y:S01]  /*30c0*/  UMOV UR13, URZ ;  /* 0x000000ff000d7c82 */ /* 0x000fe20008000000 */
[----:B--2---:R-:W-:Y:S01]  /*30d0*/  ULEA UR5, UR5, UR4, 0x18 ;  /* 0x0000000405057291 */ /* 0x004fe2000f8ec0ff */
[----:B------:R-:W-:Y:S01]  /*30e0*/  UMOV UR24, 0x0 ;  /* 0x0000000000187882 */ /* 0x000fe20000000000 */
[----:B------:R-:W-:-:S02]  /*30f0*/  UMOV UR25, 0x8118490 ;  /* 0x0811849000197882 */ /* 0x000fc40000000000 */
[----:B------:R-:W-:Y:S02]  /*3100*/  UIADD3 UR10, UPT, UPT, UR5, 0x6400, URZ ;  /* 0x00006400050a7890 */ /* 0x000fe4000fffe0ff */
[----:B------:R-:W-:Y:S02]  /*3110*/  UIADD3 UR15, UPT, UPT, UR5, 0x26400, URZ ;  /* 0x00026400050f7890 */ /* 0x000fe4000fffe0ff */
[----:B----4-:R-:W-:Y:S01]  /*3120*/  UIADD3 UR7, UPT, UPT, UR7, 0x3f, URZ ;  /* 0x0000003f07077890 */ /* 0x010fe2000fffe0ff */
[----:B-1----:R-:W1:Y:S01]  /*3130*/  LDS R0, [UR5+0x170] ;  /* 0x00017005ff007984 */ /* 0x002e620008000800 */
[----:B------:R-:W-:Y:S02]  /*3140*/  USHF.R.U32.HI UR10, URZ, 0x4, UR10 ;  /* 0x00000004ff0a7899 */ /* 0x000fe4000801160a */
[----:B------:R-:W-:Y:S02]  /*3150*/  USHF.R.S32.HI UR4, URZ, 0x1f, UR7 ;  /* 0x0000001fff047899 */ /* 0x000fe40008011407 */
[----:B------:R-:W-:-:S02]  /*3160*/  USHF.R.U32.HI UR15, URZ, 0x4, UR15 ;  /* 0x00000004ff0f7899 */ /* 0x000fc4000801160f */
[----:B------:R-:W-:Y:S02]  /*3170*/  ULEA.HI UR4, UR4, UR7, URZ, 0x6 ;  /* 0x0000000704047291 */ /* 0x000fe4000f8f30ff */
[----:B------:R-:W-:Y:S02]  /*3180*/  ULOP3.LUT UR10, UR10, 0x3fff, URZ, 0xc0, !UPT ;  /* 0x00003fff0a0a7892 */ /* 0x000fe4000f8ec0ff */
[----:B------:R-:W-:Y:S01]  /*3190*/  USHF.R.S32.HI UR4, URZ, 0x6, UR4 ;  /* 0x00000006ff047899 */ /* 0x000fe20008011404 */
[----:B------:R-:W-:Y:S01]  /*31a0*/  UMOV UR22, 0x0 ;  /* 0x0000000000167882 */ /* 0x000fe20000000000 */
[----:B------:R-:W-:Y:S02]  /*31b0*/  UMOV UR23, 0x8118490 ;  /* 0x0811849000177882 */ /* 0x000fe40000000000 */
[----:B------:R-:W-:Y:S02]  /*31c0*/  UISETP.LT.AND UP0, UPT, UR4, 0x1, UPT ;  /* 0x000000010400788c */ /* 0x000fe4000bf01270 */
[----:B------:R-:W-:-:S02]  /*31d0*/  ULOP3.LUT UR15, UR15, 0x3fff, URZ, 0xc0, !UPT ;  /* 0x00003fff0f0f7892 */ /* 0x000fc4000f8ec0ff */
[----:B------:R-:W-:Y:S02]  /*31e0*/  USEL UR9, UR4, 0x1, !UP0 ;  /* 0x0000000104097887 */ /* 0x000fe4000c000000 */
[----:B------:R-:W-:Y:S02]  /*31f0*/  ULOP3.LUT UR10, UR10, 0x2000000, URZ, 0xfc, !UPT ;  /* 0x020000000a0a7892 */ /* 0x000fe4000f8efcff */
[----:B------:R-:W-:Y:S02]  /*3200*/  UIADD3 UR9, UPT, UPT, -UR9, URZ, URZ ;  /* 0x000000ff09097290 */ /* 0x000fe4000fffe1ff */
[----:B---3--:R-:W-:Y:S01]  /*3210*/  UISETP.GE.AND UP3, UPT, UR6, 0x1, UPT ;  /* 0x000000010600788c */ /* 0x008fe2000bf66270 */
[----:B------:R-:W-:Y:S01]  /*3220*/  UMOV UR20, 0x0 ;  /* 0x0000000000147882 */ /* 0x000fe20000000000 */
[----:B------:R-:W-:Y:S01]  /*3230*/  UMOV UR21, 0x8118490 ;  /* 0x0811849000157882 */ /* 0x000fe20000000000 */
[----:B------:R-:W-:Y:S01]  /*3240*/  UMOV UR18, 0x0 ;  /* 0x0000000000127882 */ /* 0x000fe20000000000 */
[----:B------:R-:W-:Y:S01]  /*3250*/  UMOV UR19, 0x8118490 ;  /* 0x0811849000137882 */ /* 0x000fe20000000000 */
[----:B-1----:R-:W-:-:S15]  /*3260*/  R2UR UR16, R0 ;  /* 0x00000000001072ca */ /* 0x002fde00000e0000 */
.L_x_63:
[----:B------:R-:W-:Y:S02]  /*3270*/  LEA R0, R10, UR5, 0x3 ;  /* 0x000000050a007c11 */ /* 0x000fe4000f8e18ff */
[----:B------:R-:W-:Y:S02]  /*3280*/  SHF.L.U32 R2, R9, 0x1f, RZ ;  /* 0x0000001f09027819 */ /* 0x000fe400000006ff */
[----:B------:R-:W-:Y:S01]  /*3290*/  PLOP3.LUT P0, PT, PT, PT, UP3, 0x80, 0x8 ;  /* 0x000000000008781c */ /* 0x000fe20003f0f038 */
[----:B------:R-:W-:Y:S01]  /*32a0*/  VIADD R3, R0, 0xd0 ;  /* 0x000000d000037836 */ /* 0x000fe20000000000 */
[----:B-1----:R-:W1:Y:S02]  /*32b0*/  SYNCS.PHASECHK.TRANS64.TRYWAIT P1, [R0+URZ+0xc0], R2 ;  /* 0x0000c002000075a7 */ /* 0x002e6400080211ff */
[----:B-1-3--:R-:W-:Y:S09]  /*32c0*/  @!P1 BRA `(.L_x_57) ;  /* 0x00000048009c9947 */ /* 0x00aff20003800000 */
.L_x_142:
[----:B------:R-:W-:Y:S01]  /*32d0*/  LEA R4, R10, UR5, 0x4 ;  /* 0x000000050a047c11 */ /* 0x000fe2000f8e20ff */
[----:B------:R-:W-:Y:S01]  /*32e0*/  @UP3 ULEA UR6, UR13, UR5, 0x3 ;  /* 0x000000050d063291 */ /* 0x000fe2000f8e18ff */
[----:B------:R-:W-:Y:S01]  /*32f0*/  PLOP3.LUT P2, PT, PT, PT, PT, 0x80, 0x8 ;  /* 0x000000000008781c */ /* 0x000fe20003f4f070 */
[----:B------:R-:W-:Y:S01]  /*3300*/  ULEA UR7, UR14, UR5, 0x3 ;  /* 0x000000050e077291 */ /* 0x000fe2000f8e18ff */
[----:B------:R-:W-:Y:S01]  /*3310*/  PRMT R3, RZ, 0x654, R3 ;  /* 0x00000654ff037816 */ /* 0x000fe20000000003 */
[----:B------:R-:W-:Y:S01]  /*3320*/  ULEA UR8, UR14, UR16, 0x6 ;  /* 0x000000100e087291 */ /* 0x000fe2000f8e30ff */
[----:B------:R-:W2:Y:S01]  /*3330*/  LDS.128 R4, [R4+0x150] ;  /* 0x0001500004047984 */ /* 0x000ea20000000c00 */
[----:B-1----:R-:W-:Y:S02]  /*3340*/  @P0 SHF.L.U32 R2, R8, 0x1f, RZ ;  /* 0x0000001f08020819 */ /* 0x002fe400000006ff */
[----:B------:R-:W-:Y:S01]  /*3350*/  SHF.L.U32 R0, R11, 0x1f, RZ ;  /* 0x0000001f0b007819 */ /* 0x000fe200000006ff */
[----:B------:R-:W-:Y:S01]  /*3360*/  @!PT LDS RZ, [RZ] ;  /* 0x00000000fffff984 */ /* 0x000fe20000000800 */
[----:B------:R-:W-:Y:S01]  /*3370*/  @!PT LDS RZ, [RZ] ;  /* 0x00000000fffff984 */ /* 0x000fe20000000800 */
[----:B------:R-:W-:Y:S01]  /*3380*/  @!PT LDS RZ, [RZ] ;  /* 0x00000000fffff984 */ /* 0x000fe20000000800 */
[----:B------:R-:W-:Y:S01]  /*3390*/  @!PT LDS RZ, [RZ] ;  /* 0x00000000fffff984 */ /* 0x000fe20000000800 */
[----:B------:R1:W-:Y:S06]  /*33a0*/  MEMBAR.ALL.CTA ;  /* 0x0000000000007992 */ /* 0x0003ec0000008000 */
[----:B-1----:R-:W1:Y:S02]  /*33b0*/  FENCE.VIEW.ASYNC.S ;  /* 0x00000000000073c6 */ /* 0x002e640000000000 */
[----:B-1----:R1:W-:Y:S01]  /*33c0*/  SYNCS.ARRIVE.TRANS64.RED.A1T0 RZ, [R3+URZ], RZ ;  /* 0x000000ff03ff79a7 */ /* 0x0023e200081004ff */
[----:B------:R1:W3:Y:S01]  /*33d0*/  @P0 SYNCS.PHASECHK.TRANS64.TRYWAIT P2, [UR6], R2 ;  /* 0x00000002ff0005a7 */ /* 0x0002e20008041106 */
[----:B--2---:R-:W-:Y:S01]  /*33e0*/  LOP3.LUT P1, RZ, R6, 0x1, RZ, 0xc0, !PT ;  /* 0x0000000106ff7812 */ /* 0x004fe2000782c0ff */
[----:B------:R-:W2:Y:S02]  /*33f0*/  SYNCS.PHASECHK.TRANS64.TRYWAIT P0, [UR7+0x100], R0 ;  /* 0x00010000ff0075a7 */ /* 0x000ea40008001107 */
[----:B-123--:R-:W-:Y:S10]  /*3400*/  @!P0 BRA `(.L_x_58) ;  /* 0x0000004800608947 */ /* 0x00eff40003800000 */
.L_x_144:
[----:B------:R-:W-:Y:S01]  /*3410*/  IADD3 R10, PT, PT, R10, 0x1, RZ ;  /* 0x000000010a0a7810 */ /* 0x000fe20007ffe0ff */
[----:B------:R-:W-:Y:S06]  /*3420*/  BRA.U !UP3, `(.L_x_59) ;  /* 0x000000010bc07547 */ /* 0x000fec000b800000 */
[----:B------:R-:W-:Y:S01]  /*3430*/  UPLOP3.LUT UP4, UPT, UPT, UPT, UPT, 0x40, 0x4 ;  /* 0x000000000004789c */ /* 0x000fe20003f8e870 */
[----:B------:R-:W-:Y:S01]  /*3440*/  UMOV UR12, UR9 ;  /* 0x00000009000c7c82 */ /* 0x000fe20008000000 */
[----:B------:R-:W-:Y:S01]  /*3450*/  UMOV UR11, UR4 ;  /* 0x00000004000b7c82 */ /* 0x000fe20008000000 */
[----:B------:R-:W-:-:S08]  /*3460*/  UMOV UR17, UR13 ;  /* 0x0000000d00117c82 */ /* 0x000fd00008000000 */
.L_x_62:
[----:B------:R-:W-:Y:S02]  /*3470*/  UIADD3 UR12, UPT, UPT, UR12, 0x1, URZ ;  /* 0x000000010c0c7890 */ /* 0x000fe4000fffe0ff */
[----:B--2---:R-:W-:Y:S02]  /*3480*/  ULEA UR6, UR17, UR5, 0x3 ;  /* 0x0000000511067291 */ /* 0x004fe4000f8e18ff */
[----:B------:R-:W-:Y:S01]  /*3490*/  UISETP.NE.AND UP0, UPT, UR12, URZ, UPT ;  /* 0x000000ff0c00728c */ /* 0x000fe2000bf05270 */
[----:B---3--:R-:W-:Y:S10]  /*34a0*/  @P2 BRA `(.L_x_60) ;  /* 0x00000000000c2947 */ /* 0x008ff40003800000 */
[----:B-1----:R-:W-:Y:S04]  /*34b0*/  SHF.L.U32 R2, R8, 0x1f, RZ ;  /* 0x0000001f08027819 */ /* 0x002fe800000006ff */
[----:B------:R-:W1:Y:S02]  /*34c0*/  SYNCS.PHASECHK.TRANS64.TRYWAIT P0, [UR6], R2 ;  /* 0x00000002ff0075a7 */ /* 0x000e640008001106 */
[----:B-1----:R-:W-:Y:S05]  /*34d0*/  @!P0 BRA `(.L_x_61) ;  /* 0x0000004800448947 */ /* 0x002fea0003800000 */
.L_x_60:
[----:B------:R-:W-:Y:S01]  /*34e0*/  UISETP.NE.AND UP1, UPT, UR11, 0x1, UPT ;  /* 0x000000010b00788c */ /* 0x000fe2000bf25270 */
[----:B------:R-:W-:Y:S01]  /*34f0*/  PLOP3.LUT P2, PT, PT, PT, PT, 0x80, 0x8 ;  /* 0x000000000008781c */ /* 0x000fe20003f4f070 */
[----:B------:R-:W-:Y:S02]  /*3500*/  UIADD3 UR13, UPT, UPT, UR17, 0x1, URZ ;  /* 0x00000001110d7890 */ /* 0x000fe4000fffe0ff */
[----:B------:R-:W-:Y:S02]  /*3510*/  ULEA UR28, UR17, UR15, 0x9 ;  /* 0x0000000f111c7291 */ /* 0x000fe4000f8e48ff */
[----:B------:R-:W-:Y:S01]  /*3520*/  UISETP.NE.AND UP2, UPT, UR13, 0x8, UPT ;  /* 0x000000080d00788c */ /* 0x000fe2000bf45270 */
[----:B------:R-:W-:Y:S01]  /*3530*/  PLOP3.LUT P0, PT, PT, PT, UP1, 0x80, 0x8 ;  /* 0x000000000008781c */ /* 0x000fe20003f0f018 */
[----:B------:R-:W-:Y:S02]  /*3540*/  UIADD3 UR40, UPT, UPT, UR28, 0x80, URZ ;  /* 0x000000801c287890 */ /* 0x000fe4000fffe0ff */
[----:B------:R-:W-:Y:S02]  /*3550*/  USEL UR27, URZ, 0x1, UP2 ;  /* 0x00000001ff1b7887 */ /* 0x000fe40009000000 */
[----:B------:R-:W-:Y:S02]  /*3560*/  USEL UR13, UR13, URZ, UP2 ;  /* 0x000000ff0d0d7287 */ /* 0x000fe40009000000 */
[----:B------:R-:W-:Y:S02]  /*3570*/  UIADD3 UR36, UPT, UPT, UR28, 0x100, URZ ;  /* 0x000001001c247890 */ /* 0x000fe4000fffe0ff */
[----:B------:R-:W-:Y:S01]  /*3580*/  @UP1 ULEA UR26, UR13, UR5, 0x3 ;  /* 0x000000050d1a1291 */ /* 0x000fe2000f8e18ff */
[----:B------:R-:W-:Y:S01]  /*3590*/  LOP3.LUT R8, R8, UR27, RZ, 0x3c, !PT ;  /* 0x0000001b08087c12 */ /* 0x000fe2000f8e3cff */
[----:B------:R-:W-:Y:S02]  /*35a0*/  UIADD3 UR32, UPT, UPT, UR28, 0x180, URZ ;  /* 0x000001801c207890 */ /* 0x000fe4000fffe0ff */
[----:B------:R-:W-:Y:S01]  /*35b0*/  UIADD3 UR6, UPT, UPT, UR6, 0x40, URZ ;  /* 0x0000004006067890 */ /* 0x000fe2000fffe0ff */
[----:B-1----:R-:W-:Y:S01]  /*35c0*/  @P0 SHF.L.U32 R0, R8, 0x1f, RZ ;  /* 0x0000001f08000819 */ /* 0x002fe200000006ff */
[----:B------:R-:W-:Y:S01]  /*35d0*/  UIADD3 UR11, UPT, UPT, UR11, -0x1, URZ ;  /* 0xffffffff0b0b7890 */ /* 0x000fe2000fffe0ff */
[----:B------:R-:W-:Y:S02]  /*35e0*/  UMOV UR29, 0x40004040 ;  /* 0x40004040001d7882 */ /* 0x000fe40000000000 */
[----:B------:R2:W3:Y:S01]  /*35f0*/  @P0 SYNCS.PHASECHK.TRANS64.TRYWAIT P2, [UR26], R0 ;  /* 0x00000000ff0005a7 */ /* 0x0004e2000804111a */
[----:B------:R-:W-:Y:S01]  /*3600*/  ULEA UR26, UR17, UR10, 0xa ;  /* 0x0000000a111a7291 */ /* 0x000fe2000f8e50ff */
[----:B------:R-:W-:Y:S01]  /*3610*/  UMOV UR27, 0x40004040 ;  /* 0x40004040001b7882 */ /* 0x000fe20000000000 */
[----:B------:R-:W-:Y:S02]  /*3620*/  UMOV UR41, 0x40004040 ;  /* 0x4000404000297882 */ /* 0x000fe40000000000 */
[----:B------:R-:W-:Y:S02]  /*3630*/  UIADD3 UR38, UPT, UPT, UR26, 0x80, URZ ;  /* 0x000000801a267890 */ /* 0x000fe4000fffe0ff */
[----:B------:R-:W-:Y:S02]  /*3640*/  UIADD3 UR34, UPT, UPT, UR26, 0x100, URZ ;  /* 0x000001001a227890 */ /* 0x000fe4000fffe0ff */
[----:B------:R-:W-:Y:S01]  /*3650*/  UIADD3 UR30, UPT, UPT, UR26, 0x180, URZ ;  /* 0x000001801a1e7890 */ /* 0x000fe2000fffe0ff */
[----:B------:R2:W-:Y:S01]  /*3660*/  UTCHMMA gdesc[UR26], gdesc[UR28], tmem[UR8], tmem[UR24], idesc[UR25], UP4 ;  /* 0x00ff181c1a0075ea */ /* 0x0005e2000a000008 */
[----:B------:R-:W-:Y:S01]  /*3670*/  UPLOP3.LUT UP4, UPT, UPT, UPT, UPT, 0x80, 0x8 ;  /* 0x000000000008789c */ /* 0x000fe20003f8f070 */
[----:B------:R-:W-:Y:S01]  /*3680*/  UMOV UR39, 0x40004040 ;  /* 0x4000404000277882 */ /* 0x000fe20000000000 */
[----:B------:R-:W-:Y:S01]  /*3690*/  UMOV UR37, 0x40004040 ;  /* 0x4000404000257882 */ /* 0x000fe20000000000 */
[----:B------:R2:W-:Y:S01]  /*36a0*/  UTCHMMA gdesc[UR38], gdesc[UR40], tmem[UR8], tmem[UR22], idesc[UR23], UPT ;  /* 0x00ff1628260075ea */ /* 0x0005e2000b800008 */
[----:B------:R-:W-:Y:S01]  /*36b0*/  UMOV UR35, 0x40004040 ;  /* 0x4000404000237882 */ /* 0x000fe20000000000 */
[----:B------:R-:W-:Y:S01]  /*36c0*/  UMOV UR33, 0x40004040 ;  /* 0x4000404000217882 */ /* 0x000fe20000000000 */
[----:B------:R-:W-:Y:S01]  /*36d0*/  UMOV UR31, 0x40004040 ;  /* 0x40004040001f7882 */ /* 0x000fe20000000000 */
[----:B------:R2:W-:Y:S01]  /*36e0*/  UTCHMMA gdesc[UR34], gdesc[UR36], tmem[UR8], tmem[UR20], idesc[UR21], UPT ;  /* 0x00ff1424220075ea */ /* 0x0005e2000b800008 */
[----:B------:R2:W-:Y:S01]  /*36f0*/  UTCHMMA gdesc[UR30], gdesc[UR32], tmem[UR8], tmem[UR18], idesc[UR19], UPT ;  /* 0x00ff12201e0075ea */ /* 0x0005e2000b800008 */
[----:B------:R2:W-:Y:S01]  /*3700*/  UTCBAR [UR6], URZ ;  /* 0x000000ff060073e9 */ /* 0x0005e200080000ff */
[----:B------:R-:W-:Y:S01]  /*3710*/  UMOV UR17, UR13 ;  /* 0x0000000d00117c82 */ /* 0x000fe20008000000 */
[----:B------:R-:W-:Y:S05]  /*3720*/  BRA.U UP0, `(.L_x_62) ;  /* 0xfffffffd00507547 */ /* 0x000fea000b83ffff */
.L_x_59:
[----:B------:R-:W-:Y:S01]  /*3730*/  UIADD3 UR14, UPT, UPT, UR14, 0x1, URZ ;  /* 0x000000010e0e7890 */ /* 0x000fe2000fffe0ff */
[C---:B------:R-:W-:Y:S01]  /*3740*/  ISETP.NE.AND P0, PT, R10.reuse, 0x2, PT ;  /* 0x000000020a00780c */ /* 0x040fe20003f05270 */
[----:B------:R-:W-:Y:S02]  /*3750*/  UIADD3 UR7, UPT, UPT, UR7, 0xe0, URZ ;  /* 0x000000e007077890 */ /* 0x000fe4000fffe0ff */
[----:B------:R-:W-:Y:S01]  /*3760*/  UISETP.NE.AND UP0, UPT, UR14, 0x4, UPT ;  /* 0x000000040e00788c */ /* 0x000fe2000bf05270 */
[----:B-12---:R-:W-:Y:S02]  /*3770*/  SEL R0, RZ, 0x1, P0 ;  /* 0x00000001ff007807 */ /* 0x006fe40000000000 */
[----:B------:R-:W-:Y:S01]  /*3780*/  SEL R10, R10, RZ, P0 ;  /* 0x000000ff0a0a7207 */ /* 0x000fe20000000000 */
[----:B------:R-:W-:Y:S01]  /*3790*/  USEL UR6, URZ, 0x1, UP0 ;  /* 0x00000001ff067887 */ /* 0x000fe20008000000 */
[----:B------:R-:W-:Y:S01]  /*37a0*/  LOP3.LUT R9, R9, R0, RZ, 0x3c, !PT ;  /* 0x0000000009097212 */ /* 0x000fe200078e3cff */
[----:B------:R-:W-:Y:S01]  /*37b0*/  USEL UR14, UR14, URZ, UP0 ;  /* 0x000000ff0e0e7287 */ /* 0x000fe20008000000 */
[----:B------:R1:W-:Y:S03]  /*37c0*/  UTCBAR [UR7], URZ ;  /* 0x000000ff070073e9 */ /* 0x0003e600080000ff */
[----:B------:R-:W-:Y:S01]  /*37d0*/  LOP3.LUT R11, R11, UR6, RZ, 0x3c, !PT ;  /* 0x000000060b0b7c12 */ /* 0x000fe2000f8e3cff */
[----:B------:R-:W-:Y:S07]  /*37e0*/  @P1 BRA `(.L_x_63) ;  /* 0xfffffff800a01947 */ /* 0x000fee000383ffff */
[----:B------:R-:W2:Y:S01]  /*37f0*/  S2UR UR4, SR_CgaCtaId ;  /* 0x00000000000479c3 */ /* 0x000ea20000008800 */
[----:B------:R-:W-:Y:S01]  /*3800*/  ELECT P0, URZ, PT ;  /* 0x0000000000ff782f */ /* 0x000fe20003800000 */
[----:B------:R-:W-:Y:S01]  /*3810*/  IMAD.MOV.U32 R0, RZ, RZ, 0x1 ;  /* 0x00000001ff007424 */ /* 0x000fe200078e00ff */
[----:B------:R-:W-:Y:S01]  /*3820*/  UIADD3 UR5, UPT, UPT, UR5, 0x100, URZ ;  /* 0x0000010005057890 */ /* 0x000fe2000fffe0ff */
[----:B------:R-:W-:Y:S01]  /*3830*/  SHF.L.U32 R2, R11, 0x1f, RZ ;  /* 0x0000001f0b027819 */ /* 0x000fe200000006ff */
[----:B------:R-:W-:-:S03]  /*3840*/  UMOV UR6, 0x40 ;  /* 0x0000004000067882 */ /* 0x000fc60000000000 */
[----:B------:R-:W-:Y:S01]  /*3850*/  UVIRTCOUNT.DEALLOC.SMPOOL 0x80 ;  /* 0x000000800000784c */ /* 0x000fe20000000000 */
[----:B--2---:R-:W-:Y:S02]  /*3860*/  ULEA UR4, UR4, UR6, 0x18 ;  /* 0x0000000604047291 */ /* 0x004fe4000f8ec0ff */
[----:B------:R-:W-:-:S07]  /*3870*/  ULEA UR6, UR14, UR5, 0x3 ;  /* 0x000000050e067291 */ /* 0x000fce000f8e18ff */
[----:B------:R2:W-:Y:S02]  /*3880*/  @P0 STS.U8 [UR4+0x1c], R0 ;  /* 0x00001c00ff000988 */ /* 0x0005e40008000004 */
[----:B------:R-:W4:Y:S02]  /*3890*/  SYNCS.PHASECHK.TRANS64.TRYWAIT P0, [UR6], R2 ;  /* 0x00000002ff0075a7 */ /* 0x000f240008001106 */
[----:B--2-4-:R-:W-:Y:S05]  /*38a0*/  @!P0 BRA `(.L_x_64) ;  /* 0x0000004400688947 */ /* 0x014fea0003800000 */
.L_x_147:
[----:B-1----:R-:W-:-:S04]  /*38b0*/  UIADD3 UR7, UPT, UPT, UR14, 0x1, URZ ;  /* 0x000000010e077890 */ /* 0x002fc8000fffe0ff */
[----:B------:R-:W-:-:S04]  /*38c0*/  UISETP.NE.AND UP0, UPT, UR7, 0x4, UPT ;  /* 0x000000040700788c */ /* 0x000fc8000bf05270 */
[----:B------:R-:W-:Y:S02]  /*38d0*/  USEL UR8, URZ, 0x1, UP0 ;  /* 0x00000001ff087887 */ /* 0x000fe40008000000 */
[----:B------:R-:W-:-:S04]  /*38e0*/  USEL UR7, UR7, URZ, UP0 ;  /* 0x000000ff07077287 */ /* 0x000fc80008000000 */
[----:B------:R-:W-:Y:S01]  /*38f0*/  ULEA UR6, UR7, UR5, 0x3 ;  /* 0x0000000507067291 */ /* 0x000fe2000f8e18ff */
[----:B--2---:R-:W-:-:S04]  /*3900*/  LOP3.LUT R2, R11, UR8, RZ, 0x3c, !PT ;  /* 0x000000080b027c12 */ /* 0x004fc8000f8e3cff */
[----:B------:R-:W-:-:S04]  /*3910*/  SHF.L.U32 R3, R2, 0x1f, RZ ;  /* 0x0000001f02037819 */ /* 0x000fc800000006ff */
[----:B------:R-:W1:Y:S02]  /*3920*/  SYNCS.PHASECHK.TRANS64.TRYWAIT P0, [UR6], R3 ;  /* 0x00000003ff0075a7 */ /* 0x000e640008001106 */
[----:B-1----:R-:W-:Y:S05]  /*3930*/  @!P0 BRA `(.L_x_65) ;  /* 0x00000044005c8947 */ /* 0x002fea0003800000 */
.L_x_149:
        /* <DEDUP_REMOVED lines=9> */
.L_x_151:
[----:B------:R-:W-:-:S04]  /*39d0*/  UIADD3 UR7, UPT, UPT, UR7, 0x1, URZ ;  /* 0x0000000107077890 */ /* 0x000fc8000fffe0ff */
[----:B------:R-:W-:-:S04]  /*39e0*/  UISETP.NE.AND UP0, UPT, UR7, 0x4, UPT ;  /* 0x000000040700788c */ /* 0x000fc8000bf05270 */
[----:B------:R-:W-:Y:S02]  /*39f0*/  USEL UR6, URZ, 0x1, UP0 ;  /* 0x00000001ff067887 */ /* 0x000fe40008000000 */
[----:B------:R-:W-:-:S04]  /*3a00*/  USEL UR7, UR7, URZ, UP0 ;  /* 0x000000ff07077287 */ /* 0x000fc80008000000 */
[----:B------:R-:W-:Y:S01]  /*3a10*/  ULEA UR7, UR7, UR5, 0x3 ;  /* 0x0000000507077291 */ /* 0x000fe2000f8e18ff */
[----:B------:R-:W-:-:S04]  /*3a20*/  LOP3.LUT R2, R2, UR6, RZ, 0x3c, !PT ;  /* 0x0000000602027c12 */ /* 0x000fc8000f8e3cff */
[----:B------:R-:W-:-:S04]  /*3a30*/  SHF.L.U32 R2, R2, 0x1f, RZ ;  /* 0x0000001f02027819 */ /* 0x000fc800000006ff */
[----:B------:R-:W2:Y:S02]  /*3a40*/  SYNCS.PHASECHK.TRANS64.TRYWAIT P0, [UR7], R2 ;  /* 0x00000002ff0075a7 */ /* 0x000ea40008001107 */
[----:B--2---:R-:W-:Y:S05]  /*3a50*/  @!P0 BRA `(.L_x_67) ;  /* 0x0000004400448947 */ /* 0x004fea0003800000 */
.L_x_153:
[----:B------:R-:W-:Y:S01]  /*3a60*/  NOP ;  /* 0x0000000000007918 */ /* 0x000fe20000000000 */
[----:B-1----:R-:W1:Y:S01]  /*3a70*/  LDS R0, [UR4+0x14] ;  /* 0x00001404ff007984 */ /* 0x002e620008000800 */
[----:B------:R-:W-:Y:S01]  /*3a80*/  ULOP3.LUT UR6, UR16, 0xffff, URZ, 0xc0, !UPT ;  /* 0x0000ffff10067892 */ /* 0x000fe2000f8ec0ff */
[----:B------:R-:W-:Y:S01]  /*3a90*/  UMOV UR8, 0xffff ;  /* 0x0000ffff00087882 */ /* 0x000fe20000000000 */
[----:B------:R-:W-:Y:S02]  /*3aa0*/  UMOV UR5, 0x1 ;  /* 0x0000000100057882 */ /* 0x000fe40000000000 */
[----:B------:R-:W-:-:S04]  /*3ab0*/  USHF.R.U32.HI UR6, URZ, 0x5, UR6 ;  /* 0x00000005ff067899 */ /* 0x000fc80008011606 */
[----:B------:R-:W-:Y:S02]  /*3ac0*/  USHF.L.U32 UR8, UR8, UR6, URZ ;  /* 0x0000000608087299 */ /* 0x000fe400080006ff */
[----:B------:R-:W-:-:S04]  /*3ad0*/  USHF.L.U32 UR5, UR5, UR6, URZ ;  /* 0x0000000605057299 */ /* 0x000fc800080006ff */
[----:B-1----:R-:W-:-:S04]  /*3ae0*/  LOP3.LUT R0, R0, UR8, RZ, 0xc0, !PT ;  /* 0x0000000800007c12 */ /* 0x002fc8000f8ec0ff */
[----:B------:R-:W-:-:S13]  /*3af0*/  ISETP.NE.AND P0, PT, R0, UR8, PT ;  /* 0x0000000800007c0c */ /* 0x000fda000bf05270 */
[----:B------:R-:W-:Y:S05]  /*3b00*/  @P0 BRA `(.L_x_68) ;  /* 0x0000000000580947 */ /* 0x000fea0003800000 */
[----:B------:R-:W1:Y:S02]  /*3b10*/  LDS R0, [UR4+0x18] ;  /* 0x00001804ff007984 */ /* 0x000e640008000800 */
[----:B-1----:R-:W-:-:S04]  /*3b20*/  LOP3.LUT R0, R0, UR5, RZ, 0xc0, !PT ;  /* 0x0000000500007c12 */ /* 0x002fc8000f8ec0ff */
[----:B------:R-:W-:-:S13]  /*3b30*/  ISETP.NE.AND P0, PT, R0, UR5, PT ;  /* 0x0000000500007c0c */ /* 0x000fda000bf05270 */
[----:B------:R-:W-:Y:S05]  /*3b40*/  @P0 BRA `(.L_x_69) ;  /* 0x00000000003c0947 */ /* 0x000fea0003800000 */
[----:B------:R-:W1:Y:S01]  /*3b50*/  S2R R2, SR_LANEID ;  /* 0x0000000000027919 */ /* 0x000e620000000000 */
[----:B------:R-:W-:Y:S01]  /*3b60*/  ULOP3.LUT UR8, URZ, UR8, URZ, 0x33, !UPT ;  /* 0x00000008ff087292 */ /* 0x000fe2000f8e33ff */
[----:B------:R-:W-:Y:S02]  /*3b70*/  VOTEU.ANY UR7, UPT, PT ;  /* 0x0000000000077886 */ /* 0x000fe400038e0100 */
[----:B------:R-:W-:-:S03]  /*3b80*/  UFLO.U32 UR7, UR7 ;  /* 0x00000007000772bd */ /* 0x000fc600080e0000 */
[----:B------:R-:W-:-:S04]  /*3b90*/  IMAD.U32 R0, RZ, RZ, UR8 ;  /* 0x00000008ff007e24 */ /* 0x000fc8000f8e00ff */
[----:B------:R2:W4:Y:S02]  /*3ba0*/  REDUX UR6, R0 ;  /* 0x00000000000673c4 */ /* 0x0005240000000000 */
[----:B------:R1:W-:Y:S02]  /*3bb0*/  UTCATOMSWS.AND URZ, UR8 ;  /* 0x0000000800ff79e3 */ /* 0x0003e40008000000 */
[----:B-1----:R-:W-:Y:S02]  /*3bc0*/  ISETP.EQ.U32.AND P0, PT, R2, UR7, PT ;  /* 0x0000000702007c0c */ /* 0x002fe4000bf02070 */
[----:B--2---:R-:W-:Y:S02]  /*3bd0*/  LOP3.LUT R0, RZ, UR5, RZ, 0x33, !PT ;  /* 0x00000005ff007c12 */ /* 0x004fe4000f8e33ff */
[----:B----4-:R-:W-:Y:S02]  /*3be0*/  MOV R2, UR6 ;  /* 0x0000000600027c02 */ /* 0x010fe40008000f00 */
[----:B------:R-:W1:Y:S07]  /*3bf0*/  REDUX UR5, R0 ;  /* 0x00000000000573c4 */ /* 0x000e6e0000000000 */
[----:B------:R2:W-:Y:S01]  /*3c00*/  @P0 ATOMS.AND RZ, [UR4+0x14], R2 ;  /* 0x00001402ffff098c */ /* 0x0005e2000a800004 */
[----:B-1----:R-:W-:-:S05]  /*3c10*/  IMAD.U32 R0, RZ, RZ, UR5 ;  /* 0x00000005ff007e24 */ /* 0x002fca000f8e00ff */
[----:B------:R2:W-:Y:S01]  /*3c20*/  @P0 ATOMS.AND RZ, [UR4+0x18], R0 ;  /* 0x00001800ffff098c */ /* 0x0005e2000a800004 */
[----:B------:R-:W-:Y:S05]  /*3c30*/  BRA `(.L_x_70) ;  /* 0x0000000000147947 */ /* 0x000fea0003800000 */
.L_x_69:
[----:B------:R-:W-:Y:S02]  /*3c40*/  MOV R2, 0x3c60 ;  /* 0x00003c6000027802 */ /* 0x000fe40000000f00 */
[----:B---3-5:R-:W-:Y:S05]  /*3c50*/  CALL.REL.NOINC `($__internal_0_$__cuda_sm10x_tcgen05_guardrail_trap_col_being_dealloced_not_returned_by_alloc) ;  /* 0x0000004400b87944 */ /* 0x028fea0003c00000 */
[----:B------:R-:W-:Y:S05]  /*3c60*/  BRA `(.L_x_70) ;  /* 0x0000000000087947 */ /* 0x000fea0003800000 */
.L_x_68:
[----:B------:R-:W-:Y:S02]  /*3c70*/  MOV R2, 0x3c90 ;  /* 0x00003c9000027802 */ /* 0x000fe40000000f00 */
[----:B---3-5:R-:W-:Y:S05]  /*3c80*/  CALL.REL.NOINC `($__internal_2_$__cuda_sm10x_tcgen05_guardrail_trap_unallocated_columns_being_dealloced) ;  /* 0x0000004400c47944 */ /* 0x028fea0003c00000 */
.L_x_70:
[----:B------:R-:W-:Y:S01]  /*3c90*/  NOP ;  /* 0x0000000000007918 */ /* 0x000fe20000000000 */
[----:B------:R-:W-:Y:S05]  /*3ca0*/  EXIT ;  /* 0x000000000000794d */ /* 0x000fea0003800000 */
.L_x_52:
[----:B------:R-:W-:-:S09]  /*3cb0*/  UISETP.NE.OR UP2, UPT, UR8, 0x3, !UP2 ;  /* 0x000000030800788c */ /* 0x000fd2000d745670 */
[----:B------:R-:W-:Y:S05]  /*3cc0*/  BRA.U UP2, `(.L_x_71) ;  /* 0x0000000d02b07547 */ /* 0x000fea000b800000 */
[----:B------:R-:W1:Y:S01]  /*3cd0*/  LDC R0, c[0x0][0xb30] ;  /* 0x0002cc00ff007b82 */ /* 0x000e620000000800 */
[----:B------:R-:W2:Y:S01]  /*3ce0*/  LDCU.64 UR8, c[0x0][0x888] ;  /* 0x00011100ff0877ac */ /* 0x000ea20008000a00 */
[----:B------:R-:W-:Y:S02]  /*3cf0*/  HFMA2 R27, -RZ, RZ, 0, 0 ;  /* 0x00000000ff1b7431 */ /* 0x000fe400000001ff */
[----:B------:R-:W-:Y:S01]  /*3d00*/  IMAD.MOV.U32 R29, RZ, RZ, 0x1 ;  /* 0x00000001ff1d7424 */ /* 0x000fe200078e00ff */
[----:B------:R-:W-:Y:S01]  /*3d10*/  MOV R25, 0x2000 ;  /* 0x0000200000197802 */ /* 0x000fe20000000f00 */
[----:B------:R-:W4:Y:S01]  /*3d20*/  LDCU.64 UR4, c[0x0][0x890] ;  /* 0x00011200ff0477ac */ /* 0x000f220008000a00 */
[----:B------:R-:W-:Y:S01]  /*3d30*/  IMAD.MOV.U32 R28, RZ, RZ, RZ ;  /* 0x000000ffff1c7224 */ /* 0x000fe200078e00ff */
[----:B------:R-:W3:Y:S01]  /*3d40*/  LDC R24, c[0x0][0x370] ;  /* 0x0000dc00ff187b82 */ /* 0x000ee20000000800 */
[----:B------:R-:W-:Y:S01]  /*3d50*/  UMOV UR7, 0x400 ;  /* 0x0000040000077882 */ /* 0x000fe20000000000 */
[----:B------:R-:W-:-:S02]  /*3d60*/  UPLOP3.LUT UP1, UPT, UPT, UPT, UPT, 0x40, 0x4 ;  /* 0x000000000004789c */ /* 0x000fc40003f2e870 */
[----:B------:R-:W-:Y:S01]  /*3d70*/  ULEA UR7, UR37, UR7, 0x18 ;  /* 0x0000000725077291 */ /* 0x000fe2000f8ec0ff */
[----:B------:R-:W-:-:S03]  /*3d80*/  UMOV UR13, URZ ;  /* 0x000000ff000d7c82 */ /* 0x000fc60008000000 */
[----:B------:R-:W3:Y:S01]  /*3d90*/  LDC R3, c[0x0][0xb0c] ;  /* 0x0002c300ff037b82 */ /* 0x000ee20000000800 */
[----:B--2---:R-:W-:Y:S02]  /*3da0*/  UISETP.NE.U32.AND UP3, UPT, UR8, URZ, UPT ;  /* 0x000000ff0800728c */ /* 0x004fe4000bf65070 */
[----:B----4-:R-:W-:-:S05]  /*3db0*/  UISETP.NE.U32.AND UP4, UPT, UR4, URZ, UPT ;  /* 0x000000ff0400728c */ /* 0x010fca000bf85070 */
[----:B------:R-:W2:Y:S01]  /*3dc0*/  LDC R18, c[0x0][0xb20] ;  /* 0x0002c800ff127b82 */ /* 0x000ea20000000800 */
[----:B-1----:R-:W-:Y:S01]  /*3dd0*/  ISETP.NE.AND P1, PT, R0, 0x1, PT ;  /* 0x000000010000780c */ /* 0x002fe20003f25270 */
[----:B------:R-:W-:Y:S02]  /*3de0*/  UISETP.NE.AND.EX UP3, UPT, UR9, URZ, UPT, UP3 ;  /* 0x000000ff0900728c */ /* 0x000fe4000bf65330 */
[----:B------:R-:W-:-:S04]  /*3df0*/  UISETP.NE.AND.EX UP4, UPT, UR5, URZ, UPT, UP4 ;  /* 0x000000ff0500728c */ /* 0x000fc8000bf85340 */
[----:B------:R-:W1:Y:S08]  /*3e00*/  LDC.64 R30, c[0x0][0x348] ;  /* 0x0000d200ff1e7b82 */ /* 0x000e700000000a00 */
[----:B------:R-:W4:Y:S08]  /*3e10*/  LDC.64 R16, c[0x0][0xb10] ;  /* 0x0002c400ff107b82 */ /* 0x000f300000000a00 */
[----:B------:R-:W1:Y:S08]  /*3e20*/  LDC.64 R6, c[0x0][0xb18] ;  /* 0x0002c600ff067b82 */ /* 0x000e700000000a00 */
[----:B------:R-:W1:Y:S08]  /*3e30*/  LDC.64 R4, c[0x0][0xb28] ;  /* 0x0002ca00ff047b82 */ /* 0x000e700000000a00 */
[----:B--23--:R-:W1:Y:S02]  /*3e40*/  LDC R19, c[0x0][0x374] ;  /* 0x0000dd00ff137b82 */ /* 0x00ce640000000800 */
.L_x_80:
[C---:B------:R-:W-:Y:S02]  /*3e50*/  LEA R0, R28.reuse, UR7, 0x3 ;  /* 0x000000071c007c11 */ /* 0x040fe4000f8e18ff */
[----:B------:R-:W-:Y:S02]  /*3e60*/  SHF.L.U32 R2, R27, 0x1f, RZ ;  /* 0x0000001f1b027819 */ /* 0x000fe400000006ff */
[----:B------:R-:W-:Y:S02]  /*3e70*/  LEA R20, R28, UR7, 0x4 ;  /* 0x000000071c147c11 */ /* 0x000fe4000f8e20ff */
[----:B--2---:R-:W2:Y:S02]  /*3e80*/  SYNCS.PHASECHK.TRANS64.TRYWAIT P0, [R0+URZ+0xc0], R2 ;  /* 0x0000c002000075a7 */ /* 0x004ea400080011ff */
[----:B--2---:R-:W-:Y:S05]  /*3e90*/  @!P0 BRA `(.L_x_72) ;  /* 0x00000040004c8947 */ /* 0x004fea0003800000 */
.L_x_154:
[----:B------:R-:W-:Y:S01]  /*3ea0*/  ISETP.GE.AND P0, PT, R40, 0x1, PT ;  /* 0x000000012800780c */ /* 0x000fe20003f06270 */
[----:B------:R-:W3:Y:S01]  /*3eb0*/  LDS.128 R20, [R20+0x150] ;  /* 0x0001500014147984 */ /* 0x000ee20000000c00 */
[----:B--2---:R-:W-:Y:S01]  /*3ec0*/  VIADD R0, R0, 0xd0 ;  /* 0x000000d000007836 */ /* 0x004fe20000000000 */
[----:B------:R-:W-:Y:S01]  /*3ed0*/  @!PT LDS RZ, [RZ] ;  /* 0x00000000fffff984 */ /* 0x000fe20000000800 */
[----:B------:R-:W-:Y:S01]  /*3ee0*/  @!PT LDS RZ, [RZ] ;  /* 0x00000000fffff984 */ /* 0x000fe20000000800 */
[----:B------:R-:W-:Y:S01]  /*3ef0*/  @!PT LDS RZ, [RZ] ;  /* 0x00000000fffff984 */ /* 0x000fe20000000800 */
[----:B------:R-:W-:Y:S01]  /*3f00*/  @!PT LDS RZ, [RZ] ;  /* 0x00000000fffff984 */ /* 0x000fe20000000800 */
[----:B------:R2:W-:Y:S06]  /*3f10*/  MEMBAR.ALL.CTA ;  /* 0x0000000000007992 */ /* 0x0005ec0000008000 */
[----:B--2---:R-:W2:Y:S01]  /*3f20*/  FENCE.VIEW.ASYNC.S ;  /* 0x00000000000073c6 */ /* 0x004ea20000000000 */
[----:B------:R-:W-:Y:S04]  /*3f30*/  PRMT R0, RZ, 0x654, R0 ;  /* 0x00000654ff007816 */ /* 0x000fe80000000000 */
[----:B--2---:R2:W-:Y:S01]  /*3f40*/  SYNCS.ARRIVE.TRANS64.RED.A1T0 RZ, [R0+URZ], RZ ;  /* 0x000000ff00ff79a7 */ /* 0x0045e200081004ff */
[----:B---3--:R-:W-:Y:S11]  /*3f50*/  LOP3.LUT P3, RZ, R22, 0x1, RZ, 0xc0, !PT ;  /* 0x0000000116ff7812 */ /* 0x008ff6000786c0ff */
[----:B------:R-:W-:Y:S02]  /*3f60*/  @!UPT UIADD3 URZ, UPT, UPT, URZ, URZ, URZ ;  /* 0x000000fffffff290 */ /* 0x000fe4000fffe0ff */
[----:B------:R-:W-:Y:S02]  /*3f70*/  @P3 MOV R11, R20 ;  /* 0x00000014000b3202 */ /* 0x000fe40000000f00 */
[----:B------:R-:W-:Y:S01]  /*3f80*/  @P3 LOP3.LUT R10, R21, 0xffff, RZ, 0xc0, !PT ;  /* 0x0000ffff150a3812 */ /* 0x000fe200078ec0ff */
[----:B--2---:R-:W-:Y:S06]  /*3f90*/  @!P0 BRA `(.L_x_73) ;  /* 0x0000000000a48947 */ /* 0x004fec0003800000 */
[-C--:B-1----:R-:W-:Y:S01]  /*3fa0*/  IMAD.HI.U32 R0, R19, R7.reuse, RZ ;  /* 0x0000000713007227 */ /* 0x082fe200078e00ff */
[----:B------:R-:W-:Y:S02]  /*3fb0*/  ISETP.NE.AND P0, PT, R6, 0x1, PT ;  /* 0x000000010600780c */ /* 0x000fe40003f05270 */
[----:B------:R-:W-:Y:S01]  /*3fc0*/  ISETP.NE.AND P2, PT, R40, 0x1, PT ;  /* 0x000000012800780c */ /* 0x000fe20003f45270 */
[----:B----4-:R-:W-:Y:S01]  /*3fd0*/  IMAD.HI.U32 R9, R24, R16, RZ ;  /* 0x0000001018097227 */ /* 0x010fe200078e00ff */
[----:B------:R-:W-:Y:S02]  /*3fe0*/  SHF.R.U32.HI R0, RZ, R18, R0 ;  /* 0x00000012ff007219 */ /* 0x000fe40000011600 */
[----:B------:R-:W-:Y:S01]  /*3ff0*/  ISETP.NE.AND P4, PT, R3, 0x1, PT ;  /* 0x000000010300780c */ /* 0x000fe20003f85270 */
[----:B------:R-:W-:Y:S01]  /*4000*/  IMAD.HI.U32 R13, R10, R7, RZ ;  /* 0x000000070a0d7227 */ /* 0x000fe200078e00ff */
[----:B------:R-:W-:Y:S02]  /*4010*/  SHF.R.U32.HI R9, RZ, R17, R9 ;  /* 0x00000011ff097219 */ /* 0x000fe40000011609 */
[----:B------:R-:W-:Y:S01]  /*4020*/  SEL R0, R19, R0, !P0 ;  /* 0x0000000013007207 */ /* 0x000fe20004000000 */
[----:B------:R-:W-:Y:S01]  /*4030*/  IMAD.HI.U32 R12, R11, R16, RZ ;  /* 0x000000100b0c7227 */ /* 0x000fe200078e00ff */
[----:B------:R-:W-:Y:S03]  /*4040*/  SEL R9, R24, R9, !P4 ;  /* 0x0000000918097207 */ /* 0x000fe60006000000 */
[-C--:B------:R-:W-:Y:S01]  /*4050*/  IMAD.HI.U32 R8, R0, R4.reuse, RZ ;  /* 0x0000000400087227 */ /* 0x080fe200078e00ff */
[----:B------:R-:W-:Y:S03]  /*4060*/  SHF.R.U32.HI R12, RZ, R17, R12 ;  /* 0x00000011ff0c7219 */ /* 0x000fe6000001160c */
[----:B------:R-:W-:Y:S01]  /*4070*/  IMAD.HI.U32 R2, R9, R4, RZ ;  /* 0x0000000409027227 */ /* 0x000fe200078e00ff */
[-C--:B------:R-:W-:Y:S02]  /*4080*/  @P2 SHF.R.U32.HI R0, RZ, R5.reuse, R8 ;  /* 0x00000005ff002219 */ /* 0x080fe40000011608 */
[----:B------:R-:W-:Y:S02]  /*4090*/  SHF.R.U32.HI R8, RZ, R18, R13 ;  /* 0x00000012ff087219 */ /* 0x000fe4000001160d */
[----:B------:R-:W-:Y:S01]  /*40a0*/  @P2 SHF.R.U32.HI R9, RZ, R5, R2 ;  /* 0x00000005ff092219 */ /* 0x000fe20000011602 */
[----:B------:R-:W-:Y:S01]  /*40b0*/  IMAD R0, R40, R0, RZ ;  /* 0x0000000028007224 */ /* 0x000fe200078e02ff */
[----:B------:R-:W-:Y:S02]  /*40c0*/  SEL R8, R10, R8, !P0 ;  /* 0x000000080a087207 */ /* 0x000fe40004000000 */
[----:B------:R-:W-:Y:S01]  /*40d0*/  SEL R2, R11, R12, !P4 ;  /* 0x0000000c0b027207 */ /* 0x000fe20006000000 */
[----:B------:R-:W-:Y:S01]  /*40e0*/  IMAD R12, R40, R9, RZ ;  /* 0x00000009280c7224 */ /* 0x000fe200078e02ff */
[C---:B------:R-:W-:Y:S01]  /*40f0*/  ISETP.GE.AND P0, PT, R8.reuse, R0, PT ;  /* 0x000000000800720c */ /* 0x040fe20003f06270 */
[----:B------:R-:W-:Y:S03]  /*4100*/  IMAD.HI.U32 R0, R8, R4, RZ ;  /* 0x0000000408007227 */ /* 0x000fe600078e00ff */
[----:B------:R-:W-:Y:S02]  /*4110*/  ISETP.GE.OR P0, PT, R2, R12, P0 ;  /* 0x0000000c0200720c */ /* 0x000fe40000706670 */
[-C--:B------:R-:W-:Y:S04]  /*4120*/  SHF.R.U32.HI R0, RZ, R5.reuse, R0 ;  /* 0x00000005ff007219 */ /* 0x080fe80000011600 */
[----:B------:R-:W-:Y:S05]  /*4130*/  SEL R13, R8, R0, !P2 ;  /* 0x00000000080d7207 */ /* 0x000fea0005000000 */
[----:B------:R-:W-:Y:S02]  /*4140*/  IMAD.MOV R12, RZ, RZ, -R13 ;  /* 0x000000ffff0c7224 */ /* 0x000fe400078e0a0d */
[----:B------:R-:W-:Y:S04]  /*4150*/  @!P0 IMAD.HI.U32 R0, R2, R4, RZ ;  /* 0x0000000402008227 */ /* 0x000fe800078e00ff */
[----:B------:R-:W-:Y:S01]  /*4160*/  IMAD R12, R40, R12, R8 ;  /* 0x0000000c280c7224 */ /* 0x000fe200078e0208 */
[----:B------:R-:W-:Y:S04]  /*4170*/  @!P0 SHF.R.U32.HI R0, RZ, R5, R0 ;  /* 0x00000005ff008219 */ /* 0x000fe80000011600 */
[----:B------:R-:W-:Y:S04]  /*4180*/  @!P0 SEL R0, R2, R0, !P2 ;  /* 0x0000000002008207 */ /* 0x000fe80005000000 */
[----:B------:R-:W-:Y:S01]  /*4190*/  @!P0 IADD3 R13, PT, PT, R13, -R0, RZ ;  /* 0x800000000d0d8210 */ /* 0x000fe20007ffe0ff */
[----:B------:R-:W-:Y:S01]  /*41a0*/  @!P0 IMAD R0, R9, R12, R0 ;  /* 0x0000000c09008224 */ /* 0x000fe200078e0200 */
[----:B------:R-:W-:Y:S01]  /*41b0*/  IADD3 R9, PT, PT, -R8, RZ, RZ ;  /* 0x000000ff08097210 */ /* 0x000fe20007ffe1ff */
[--C-:B------:R-:W-:Y:S02]  /*41c0*/  IMAD.MOV R12, RZ, RZ, -R2.reuse ;  /* 0x000000ffff0c7224 */ /* 0x100fe400078e0a02 */
[----:B------:R-:W-:Y:S02]  /*41d0*/  @!P0 IMAD R8, R13, R40, R2 ;  /* 0x000000280d088224 */ /* 0x000fe400078e0202 */
[----:B------:R-:W-:Y:S02]  /*41e0*/  @!P0 IMAD.MOV.U32 R2, RZ, RZ, R0 ;  /* 0x000000ffff028224 */ /* 0x000fe400078e0000 */
[----:B------:R-:W-:Y:S02]  /*41f0*/  IMAD R11, R3, R12, R11 ;  /* 0x0000000c030b7224 */ /* 0x000fe400078e020b */
[----:B------:R-:W-:Y:S02]  /*4200*/  IMAD R10, R6, R9, R10 ;  /* 0x00000009060a7224 */ /* 0x000fe400078e020a */
[----:B------:R-:W-:Y:S02]  /*4210*/  IMAD R11, R2, R3, R11 ;  /* 0x00000003020b7224 */ /* 0x000fe400078e020b */
[----:B------:R-:W-:Y:S02]  /*4220*/  IMAD R10, R8, R6, R10 ;  /* 0x00000006080a7224 */ /* 0x000fe400078e020a */
.L_x_73:
[----:B------:R-:W-:Y:S05]  /*4230*/  BRA.U UP1, `(.L_x_74) ;  /* 0x0000000101107547 */ /* 0x000fea000b800000 */
[----:B------:R-:W-:Y:S04]  /*4240*/  MOV R2, UR6 ;  /* 0x0000000600027c02 */ /* 0x000fe80008000f00 */
[----:B------:R-:W-:Y:S04]  /*4250*/  SHF.L.U32 R2, R2, 0x1f, RZ ;  /* 0x0000001f02027819 */ /* 0x000fe800000006ff */
[----:B------:R-:W2:Y:S02]  /*4260*/  SYNCS.PHASECHK.TRANS64.TRYWAIT P0, [UR7+0xb8], R2 ;  /* 0x0000b802ff0075a7 */ /* 0x000ea40008001107 */
[----:B--2---:R-:W-:Y:S05]  /*4270*/  @!P0 BRA `(.L_x_75) ;  /* 0x0000003c00688947 */ /* 0x004fea0003800000 */
.L_x_74:
[----:B------:R-:W-:Y:S02]  /*4280*/  R2UR UR11, R15 ;  /* 0x000000000f0b72ca */ /* 0x000fe400000e0000 */
[----:B------:R-:W-:Y:S02]  /*4290*/  R2UR UR10, R14 ;  /* 0x000000000e0a72ca */ /* 0x000fe400000e0000 */
[----:B------:R-:W-:Y:S04]  /*42a0*/  ISETP.NE.U32.AND P2, PT, RZ, UR4, PT ;  /* 0x00000004ff007c0c */ /* 0x000fe8000bf45070 */
[----:B------:R-:W-:Y:S05]  /*42b0*/  ISETP.NE.AND.EX P2, PT, RZ, UR5, PT, P2 ;  /* 0x00000005ff007c0c */ /* 0x000fea000bf45320 */
[----:B------:R-:W-:Y:S02]  /*42c0*/  USHF.L.U32 UR11, UR11, 0x7, URZ ;  /* 0x000000070b0b7899 */ /* 0x000fe400080006ff */
[----:B------:R-:W-:Y:S01]  /*42d0*/  USHF.L.U32 UR10, UR10, 0x6, URZ ;  /* 0x000000060a0a7899 */ /* 0x000fe200080006ff */
[----:B------:R-:W-:Y:S11]  /*42e0*/  BRA.U !UP4, `(.L_x_76) ;  /* 0x000000010c347547 */ /* 0x000ff6000b800000 */
[----:B------:R-:W-:Y:S01]  /*42f0*/  UPLOP3.LUT UP0, UPT, UPT, UPT, UP3, 0x80, 0x8 ;  /* 0x000000000008789c */ /* 0x000fe20003f0f030 */
[----:B--2---:R-:W-:Y:S02]  /*4300*/  HFMA2 R0, -RZ, RZ, 0, 5.9604644775390625e-08 ;  /* 0x00000001ff007431 */ /* 0x004fe400000001ff */
[----:B------:R-:W-:Y:S03]  /*4310*/  IMAD.MOV.U32 R88, RZ, RZ, 0x1 ;  /* 0x00000001ff587424 */ /* 0x000fe600078e00ff */
[----:B------:R-:W-:Y:S05]  /*4320*/  PLOP3.LUT P0, PT, PT, PT, UP0, 0x80, 0x8 ;  /* 0x000000000008781c */ /* 0x000fea0003f0f008 */
[----:B------:R-:W2:Y:S01]  /*4330*/  @UP0 LDCU.64 UR14, c[0x0][0x888] ;  /* 0x00011100ff0e07ac */ /* 0x000ea20008000a00 */
[----:B------:R-:W-:Y:S07]  /*4340*/  @UP0 UIMAD UR8, UR36, UR4, URZ ;  /* 0x00000004240802a4 */ /* 0x000fee000f8e02ff */
[----:B------:R-:W-:Y:S01]  /*4350*/  @!P0 PRMT R88, R0, 0x7610, R88 ;  /* 0x0000761000588816 */ /* 0x000fe20000000058 */
[----:B--2---:R-:W-:Y:S03]  /*4360*/  @UP0 UIMAD.WIDE UR14, UR8, 0x4, UR14 ;  /* 0x00000004080e08a5 */ /* 0x004fe6000f8e020e */
[----:B------:R-:W2:Y:S03]  /*4370*/  @!UP0 LDCU UR8, c[0x0][0x880] ;  /* 0x00011000ff0887ac */ /* 0x000ea60008000800 */
[----:B------:R-:W-:Y:S01]  /*4380*/  IMAD.U32 R8, RZ, RZ, UR14 ;  /* 0x0000000eff087e24 */ /* 0x000fe2000f8e00ff */
[----:B------:R-:W-:Y:S05]  /*4390*/  MOV R9, UR15 ;  /* 0x0000000f00097c02 */ /* 0x000fea0008000f00 */
[----:B-----5:R3:W5:Y:S02]  /*43a0*/  @P0 LDG.E R49, desc[UR46][R8.64] ;  /* 0x0000002e08310981 */ /* 0x020764000c1e1900 */
[----:B--23--:R-:W-:Y:S07]  /*43b0*/  @!P0 IMAD.U32 R49, RZ, RZ, UR8 ;  /* 0x00000008ff318e24 */ /* 0x00cfee000f8e00ff */
.L_x_76:
[----:B-----5:R-:W-:Y:S01]  /*43c0*/  @!P2 FSETP.EQ.AND P0, PT, R49, RZ, PT ;  /* 0x000000ff3100a20b */ /* 0x020fe20003f02000 */
[----:B------:R-:W-:Y:S01]  /*43d0*/  @!UPT UIADD3 URZ, UPT, UPT, URZ, URZ, URZ ;  /* 0x000000fffffff290 */ /* 0x000fe2000fffe0ff */
[----:B------:R-:W-:Y:S11]  /*43e0*/  @!P2 BRA `(.L_x_77) ;  /* 0x000000000014a947 */ /* 0x000ff60003800000 */
[----:B------:R-:W-:Y:S02]  /*43f0*/  LOP3.LUT P2, RZ, R88, 0xff, RZ, 0xc0, !PT ;  /* 0x000000ff58ff7812 */ /* 0x000fe4000784c0ff */
[----:B------:R-:W-:Y:S04]  /*4400*/  PLOP3.LUT P0, PT, PT, PT, UP0, 0x80, 0x8 ;  /* 0x000000000008781c */ /* 0x000fe80003f0f008 */
[----:B------:R-:W-:Y:S07]  /*4410*/  PLOP3.LUT P0, PT, P0, PT, PT, 0x8, 0x80 ;  /* 0x000000000080781c */ /* 0x000fee000070e170 */
[----:B------:R-:W-:Y:S11]  /*4420*/  @P2 FSETP.EQ.AND P0, PT, R49, RZ, PT ;  /* 0x000000ff3100220b */ /* 0x000ff60003f02000 */
[----:B------:R-:W-:Y:S02]  /*4430*/  @!UPT UIADD3 URZ, UPT, UPT, URZ, URZ, URZ ;  /* 0x000000fffffff290 */ /* 0x000fe4000fffe0ff */
.L_x_77:
[----:B------:R-:W-:Y:S01]  /*4440*/  ULEA UR15, UR13, UR7, 0x3 ;  /* 0x000000070d0f7291 */ /* 0x000fe2000f8e18ff */
[----:B------:R-:W-:Y:S02]  /*4450*/  SHF.L.U32 R9, R29, 0x1f, RZ ;  /* 0x0000001f1d097819 */ /* 0x000fe400000006ff */
[----:B------:R-:W-:Y:S04]  /*4460*/  ELECT P4, URZ, PT ;  /* 0x0000000000ff782f */ /* 0x000fe80003880000 */
[----:B------:R-:W-:Y:S02]  /*4470*/  PLOP3.LUT P4, PT, P0, P4, PT, 0xf2, 0x2f ;  /* 0x00000000002f781c */ /* 0x000fe40000789e72 */
[----:B------:R-:W3:Y:S11]  /*4480*/  SYNCS.PHASECHK.TRANS64.TRYWAIT P2, [UR15+0x98], R9 ;  /* 0x00009809ff0075a7 */ /* 0x000ef6000804110f */
[----:B-1----:R-:W-:Y:S05]  /*4490*/  @!P4 IADD3 R8, P0, PT, R30, 0x580, RZ ;  /* 0x000005801e08c810 */ /* 0x002fea0007f1e0ff */
[----:B--2---:R-:W-:Y:S01]  /*44a0*/  @!P4 IMAD.X R2, RZ, RZ, R31, P0 ;  /* 0x000000ffff02c224 */ /* 0x004fe200000e061f */
[----:B---3--:R-:W-:Y:S07]  /*44b0*/  @!P2 BRA `(.L_x_78) ;  /* 0x0000003800f0a947 */ /* 0x008fee0003800000 */
.L_x_157:
[----:B------:R-:W2:Y:S01]  /*44c0*/  LDC.64 R12, c[0x0][0xb18] ;  /* 0x0002c600ff0c7b82 */ /* 0x000ea20000000a00 */
[----:B------:R-:W-:Y:S01]  /*44d0*/  @!P4 R2UR UR8, R2 ;  /* 0x000000000208c2ca */ /* 0x000fe200000e0000 */
[----:B------:R-:W-:Y:S01]  /*44e0*/  VOTEU.ALL UP2, P4 ;  /* 0x0000000000ff7886 */ /* 0x000fe20002040000 */
[----:B------:R-:W-:Y:S01]  /*44f0*/  @!P4 R2UR UR9, R8 ;  /* 0x000000000809c2ca */ /* 0x000fe200000e0000 */
[----:B------:R-:W-:Y:S01]  /*4500*/  VOTEU.ALL UP1, P4 ;  /* 0x0000000000ff7886 */ /* 0x000fe20002020000 */
[----:B-1----:R-:W-:Y:S03]  /*4510*/  @!P4 IMAD.MOV.U32 R0, RZ, RZ, 0x2000 ;  /* 0x00002000ff00c424 */ /* 0x002fe600078e00ff */
[----:B------:R-:W1:Y:S01]  /*4520*/  @!P1 LDC R2, c[0x0][0xb0c] ;  /* 0x0002c300ff029b82 */ /* 0x000e620000000800 */
[----:B------:R-:W-:Y:S01]  /*4530*/  UMOV UR20, 0x0 ;  /* 0x0000000000147882 */ /* 0x000fe20000000000 */
[----:B------:R-:W-:Y:S01]  /*4540*/  UMOV UR21, 0x10000000 ;  /* 0x1000000000157882 */ /* 0x000fe20000000000 */
[----:B------:R-:W-:Y:S01]  /*4550*/  UMOV UR12, UR36 ;  /* 0x00000024000c7c82 */ /* 0x000fe20008000000 */
[----:B------:R-:W-:Y:S01]  /*4560*/  UIADD3 UR14, UPT, UPT, UR13, 0x1, URZ ;  /* 0x000000010d0e7890 */ /* 0x000fe2000fffe0ff */
[----:B------:R-:W-:Y:S01]  /*4570*/  @P3 SHF.R.U32.HI R26, RZ, 0x10, R21 ;  /* 0x00000010ff1a3819 */ /* 0x000fe20000011615 */
[----:B------:R-:W-:Y:S02]  /*4580*/  VIADD R28, R28, 0x1 ;  /* 0x000000011c1c7836 */ /* 0x000fe40000000000 */
[----:B------:R-:W-:Y:S01]  /*4590*/  IMAD.U32 R9, RZ, RZ, UR8 ;  /* 0x00000008ff097e24 */ /* 0x000fe2000f8e00ff */
[----:B------:R-:W-:Y:S01]  /*45a0*/  @!UP2 ULEA UR8, UR13, UR7, 0xd ;  /* 0x000000070d08a291 */ /* 0x000fe2000f8e68ff */
[----:B------:R-:W-:Y:S01]  /*45b0*/  IMAD.U32 R8, RZ, RZ, UR9 ;  /* 0x00000009ff087e24 */ /* 0x000fe2000f8e00ff */
[----:B------:R-:W-:Y:S02]  /*45c0*/  UIADD3 UR9, UPT, UPT, UR15, 0x80, URZ ;  /* 0x000000800f097890 */ /* 0x000fe4000fffe0ff */
[----:B------:R-:W-:Y:S01]  /*45d0*/  @!P4 R2UR UR19, R9 ;  /* 0x000000000913c2ca */ /* 0x000fe200000e0000 */
[----:B------:R-:W-:Y:S01]  /*45e0*/  @!UP2 UIADD3 UR8, UPT, UPT, UR8, 0x200, URZ ;  /* 0x000002000808a890 */ /* 0x000fe2000fffe0ff */
[----:B------:R-:W-:Y:S01]  /*45f0*/  @!P4 R2UR UR18, R8 ;  /* 0x000000000812c2ca */ /* 0x000fe200000e0000 */
[----:B------:R-:W-:Y:S01]  /*4600*/  UISETP.NE.AND UP5, UPT, UR14, 0x3, UPT ;  /* 0x000000030e00788c */ /* 0x000fe2000bfa5270 */
[----:B------:R-:W3:Y:S01]  /*4610*/  LDC.64 R8, c[0x0][0xb10] ;  /* 0x0002c400ff087b82 */ /* 0x000ee20000000a00 */
[----:B------:R-:W-:Y:S02]  /*4620*/  UPRMT UR16, UR37, 0x654, UR9 ;  /* 0x0000065425107896 */ /* 0x000fe40008000009 */
[----:B------:R-:W-:Y:S02]  /*4630*/  USEL UR17, URZ, 0x1, UP5 ;  /* 0x00000001ff117887 */ /* 0x000fe4000a800000 */
[----:B------:R-:W-:Y:S04]  /*4640*/  USEL UR14, UR14, URZ, UP5 ;  /* 0x000000ff0e0e7287 */ /* 0x000fe8000a800000 */
[----:B------:R-:W-:Y:S01]  /*4650*/  ULEA UR13, UR14, UR7, 0x3 ;  /* 0x000000070e0d7291 */ /* 0x000fe2000f8e18ff */
[----:B------:R-:W-:Y:S01]  /*4660*/  LOP3.LUT R29, R29, UR17, RZ, 0x3c, !PT ;  /* 0x000000111d1d7c12 */ /* 0x000fe2000f8e3cff */
[----:B------:R1:W-:Y:S01]  /*4670*/  @!UP1 UTMALDG.3D [UR8], [UR18], desc[UR20] ;  /* 0x00001408120095b4 */ /* 0x0003e20008011000 */
[----:B------:R5:W-:Y:S02]  /*4680*/  @!P4 SYNCS.ARRIVE.TRANS64.RED.A0TR RZ, [UR15+0x80], R0 ;  /* 0x00008000ffffc9a7 */ /* 0x000be4000830040f */
[----:B------:R-:W-:Y:S01]  /*4690*/  SHF.L.U32 R14, R29, 0x1f, RZ ;  /* 0x0000001f1d0e7819 */ /* 0x000fe200000006ff */
[C---:B---3--:R-:W-:Y:S01]  /*46a0*/  @!P1 IMAD.HI.U32 R8, R11.reuse, R8, RZ ;  /* 0x000000080b089227 */ /* 0x048fe200078e00ff */
[----:B--2---:R-:W-:Y:S02]  /*46b0*/  @!P1 ISETP.NE.AND P0, PT, R12, 0x1, PT ;  /* 0x000000010c00980c */ /* 0x004fe40003f05270 */
[----:B-1----:R-:W-:Y:S01]  /*46c0*/  @!P1 ISETP.NE.AND P2, PT, R2, 0x1, PT ;  /* 0x000000010200980c */ /* 0x002fe20003f45270 */
[----:B------:R-:W-:Y:S01]  /*46d0*/  SYNCS.ARRIVE.TRANS64.RED.A1T0 RZ, [UR16], RZ ;  /* 0x000000ffffff79a7 */ /* 0x000fe20008100410 */
[C---:B------:R-:W-:Y:S01]  /*46e0*/  @!P1 IMAD.HI.U32 R13, R10.reuse, R13, RZ ;  /* 0x0000000d0a0d9227 */ /* 0x040fe200078e00ff */
[----:B------:R-:W-:Y:S04]  /*46f0*/  @!P1 SHF.R.U32.HI R8, RZ, R9, R8 ;  /* 0x00000009ff089219 */ /* 0x000fe80000011608 */
[----:B------:R-:W-:Y:S01]  /*4700*/  @!P1 SEL R8, R11, R8, !P2 ;  /* 0x000000080b089207 */ /* 0x000fe20005000000 */
[----:B------:R-:W1:Y:S01]  /*4710*/  SYNCS.PHASECHK.TRANS64.TRYWAIT P5, [UR13+0x98], R14 ;  /* 0x0000980eff0075a7 */ /* 0x000e6200080a110d */
[----:B-----5:R-:W2:Y:S02]  /*4720*/  @!P1 LDC R0, c[0x0][0xb20] ;  /* 0x0002c800ff009b82 */ /* 0x020ea40000000800 */
[----:B--2---:R-:W-:Y:S04]  /*4730*/  @!P1 SHF.R.U32.HI R0, RZ, R0, R13 ;  /* 0x00000000ff009219 */ /* 0x004fe8000001160d */
[----:B------:R-:W-:Y:S05]  /*4740*/  @!P1 SEL R9, R10, R0, !P0 ;  /* 0x000000000a099207 */ /* 0x000fea0004000000 */
[----:B------:R-:W-:Y:S02]  /*4750*/  @!P1 IMAD.IADD R0, R9, 0x1, -R8 ;  /* 0x0000000109009824 */ /* 0x000fe400078e0a08 */
[----:B------:R-:W-:Y:S02]  /*4760*/  @!P1 IMAD.IADD R8, R8, 0x1, -R9 ;  /* 0x0000000108089824 */ /* 0x000fe400078e0a09 */
[----:B------:R-:W-:Y:S02]  /*4770*/  @!P1 IMAD R11, R0, R2, R11 ;  /* 0x00000002000b9224 */ /* 0x000fe400078e020b */
[----:B------:R-:W-:Y:S01]  /*4780*/  @!P1 IMAD R10, R8, R12, R10 ;  /* 0x0000000c080a9224 */ /* 0x000fe200078e020a */
[----:B-1----:R-:W-:Y:S06]  /*4790*/  @!P5 BRA `(.L_x_79) ;  /* 0x000000380050d947 */ /* 0x002fec0003800000 */
.L_x_159:
[----:B------:R-:W-:Y:S01]  /*47a0*/  @!P4 IADD3 R2, P0, PT, R30, 0x580, RZ ;  /* 0x000005801e02c810 */ /* 0x000fe20007f1e0ff */
[----:B------:R-:W-:Y:S01]  /*47b0*/  UMOV UR18, 0x0 ;  /* 0x0000000000127882 */ /* 0x000fe20000000000 */
[----:B------:R-:W-:Y:S01]  /*47c0*/  UMOV UR19, 0x10000000 ;  /* 0x1000000000137882 */ /* 0x000fe20000000000 */
[----:B------:R-:W-:Y:S01]  /*47d0*/  VOTEU.ALL UP1, P4 ;  /* 0x0000000000ff7886 */ /* 0x000fe20002020000 */
[----:B------:R-:W-:Y:S01]  /*47e0*/  @!P4 R2UR UR9, R2 ;  /* 0x000000000209c2ca */ /* 0x000fe200000e0000 */
[----:B-1----:R-:W-:Y:S01]  /*47f0*/  @!P4 IMAD.X R0, RZ, RZ, R31, P0 ;  /* 0x000000ffff00c224 */ /* 0x002fe200000e061f */
[----:B------:R-:W-:Y:S01]  /*4800*/  UMOV UR12, UR36 ;  /* 0x00000024000c7c82 */ /* 0x000fe20008000000 */
[----:B------:R-:W-:Y:S01]  /*4810*/  @P3 R2UR UR36, R26 ;  /* 0x000000001a2432ca */ /* 0x000fe200000e0000 */
[----:B------:R-:W-:Y:S01]  /*4820*/  @!UP1 ULEA UR15, UR14, UR7, 0xd ;  /* 0x000000070e0f9291 */ /* 0x000fe2000f8e68ff */
[----:B------:R-:W-:Y:S01]  /*4830*/  ISETP.NE.AND P0, PT, R28, 0x2, PT ;  /* 0x000000021c00780c */ /* 0x000fe20003f05270 */
[----:B------:R-:W-:Y:S01]  /*4840*/  @!UP1 UIADD3 UR10, UPT, UPT, UR10, 0x20, URZ ;  /* 0x000000200a0a9890 */ /* 0x000fe2000fffe0ff */
[----:B------:R-:W-:Y:S01]  /*4850*/  @!P4 R2UR UR8, R0 ;  /* 0x000000000008c2ca */ /* 0x000fe200000e0000 */
[----:B------:R-:W-:Y:S01]  /*4860*/  IMAD.IADD R14, R10, 0x1, R86 ;  /* 0x000000010a0e7824 */ /* 0x000fe200078e0256 */
[----:B------:R-:W-:Y:S01]  /*4870*/  SEL R0, RZ, 0x1, P0 ;  /* 0x00000001ff007807 */ /* 0x000fe20000000000 */
[----:B------:R-:W-:Y:S01]  /*4880*/  IMAD.IADD R15, R11, 0x1, R87 ;  /* 0x000000010b0f7824 */ /* 0x000fe200078e0257 */
[----:B------:R-:W-:Y:S02]  /*4890*/  SEL R28, R28, RZ, P0 ;  /* 0x000000ff1c1c7207 */ /* 0x000fe40000000000 */
[----:B------:R-:W-:Y:S01]  /*48a0*/  IMAD.U32 R8, RZ, RZ, UR9 ;  /* 0x00000009ff087e24 */ /* 0x000fe2000f8e00ff */
[----:B------:R-:W-:Y:S01]  /*48b0*/  UIADD3 UR9, UPT, UPT, UR13, 0x80, URZ ;  /* 0x000000800d097890 */ /* 0x000fe2000fffe0ff */
[----:B------:R-:W-:Y:S03]  /*48c0*/  LOP3.LUT R27, R27, R0, RZ, 0x3c, !PT ;  /* 0x000000001b1b7212 */ /* 0x000fe600078e3cff */
[----:B------:R-:W-:Y:S02]  /*48d0*/  @!P4 R2UR UR16, R8 ;  /* 0x000000000810c2ca */ /* 0x000fe400000e0000 */
[----:B------:R-:W-:Y:S01]  /*48e0*/  IMAD.U32 R9, RZ, RZ, UR8 ;  /* 0x00000008ff097e24 */ /* 0x000fe2000f8e00ff */
[----:B------:R-:W-:Y:S01]  /*48f0*/  @!UP1 UIADD3 UR8, UPT, UPT, UR15, 0x200, URZ ;  /* 0x000002000f089890 */ /* 0x000fe2000fffe0ff */
[----:B------:R-:W-:Y:S01]  /*4900*/  VOTEU.ALL UP1, P4 ;  /* 0x0000000000ff7886 */ /* 0x000fe20002020000 */
[----:B------:R-:W-:Y:S02]  /*4910*/  UPRMT UR15, UR37, 0x654, UR9 ;  /* 0x00000654250f7896 */ /* 0x000fe40008000009 */
[----:B------:R-:W-:Y:S11]  /*4920*/  @!P4 R2UR UR17, R9 ;  /* 0x000000000911c2ca */ /* 0x000ff600000e0000 */
[----:B------:R-:W-:Y:S02]  /*4930*/  @!UPT UIADD3 URZ, UPT, UPT, URZ, URZ, URZ ;  /* 0x000000fffffff290 */ /* 0x000fe4000fffe0ff */
[----:B------:R2:W-:Y:S01]  /*4940*/  @!UP1 UTMALDG.3D [UR8], [UR16], desc[UR18] ;  /* 0x00001208100095b4 */ /* 0x0005e20008011000 */
[----:B------:R2:W-:Y:S01]  /*4950*/  @!P4 SYNCS.ARRIVE.TRANS64.RED.A0TR RZ, [UR13+0x80], R25 ;  /* 0x00008019ffffc9a7 */ /* 0x0005e2000830040d */
[----:B------:R-:W-:Y:S04]  /*4960*/  UIADD3 UR13, UPT, UPT, UR14, 0x1, URZ ;  /* 0x000000010e0d7890 */ /* 0x000fe8000fffe0ff */
[----:B------:R-:W-:Y:S04]  /*4970*/  UISETP.NE.AND UP1, UPT, UR13, 0x3, UPT ;  /* 0x000000030d00788c */ /* 0x000fe8000bf25270 */
[----:B------:R-:W-:Y:S02]  /*4980*/  USEL UR14, URZ, 0x1, UP1 ;  /* 0x00000001ff0e7887 */ /* 0x000fe40008800000 */
[----:B------:R-:W-:Y:S02]  /*4990*/  USEL UR13, UR13, URZ, UP1 ;  /* 0x000000ff0d0d7287 */ /* 0x000fe40008800000 */
[----:B------:R-:W-:Y:S02]  /*49a0*/  UPLOP3.LUT UP1, UPT, UPT, UPT, UPT, 0x80, 0x8 ;  /* 0x000000000008789c */ /* 0x000fe40003f2f070 */
[----:B------:R-:W-:Y:S01]  /*49b0*/  LOP3.LUT R29, R29, UR14, RZ, 0x3c, !PT ;  /* 0x0000000e1d1d7c12 */ /* 0x000fe2000f8e3cff */
[----:B------:R-:W-:Y:S01]  /*49c0*/  SYNCS.ARRIVE.TRANS64.RED.A1T0 RZ, [UR15], RZ ;  /* 0x000000ffffff79a7 */ /* 0x000fe2000810040f */
[----:B------:R-:W-:Y:S07]  /*49d0*/  @P3 BRA `(.L_x_80) ;  /* 0xfffffff4001c3947 */ /* 0x000fee000383ffff */
[----:B------:R-:W-:Y:S01]  /*49e0*/  UIADD3 UR7, UPT, UPT, UR7, 0x98, URZ ;  /* 0x0000009807077890 */ /* 0x000fe2000fffe0ff */
[----:B------:R-:W-:-:S03]  /*49f0*/  SHF.L.U32 R2, R29, 0x1f, RZ ;  /* 0x0000001f1d027819 */ /* 0x000fc600000006ff */
[----:B------:R-:W-:-:S09]  /*4a00*/  ULEA UR4, UR13, UR7, 0x3 ;  /* 0x000000070d047291 */ /* 0x000fd2000f8e18ff */
[----:B------:R-:W1:Y:S02]  /*4a10*/  SYNCS.PHASECHK.TRANS64.TRYWAIT P0, [UR4], R2 ;  /* 0x00000002ff0075a7 */ /* 0x000e640008001104 */
[----:B-1----:R-:W-:Y:S05]  /*4a20*/  @!P0 BRA `(.L_x_81) ;  /* 0x0000003400c48947 */ /* 0x002fea0003800000 */
.L_x_161:
        /* <DEDUP_REMOVED lines=9> */
.L_x_163:
[----:B------:R-:W-:-:S04]  /*4ac0*/  UIADD3 UR5, UPT, UPT, UR5, 0x1, URZ ;  /* 0x0000000105057890 */ /* 0x000fc8000fffe0ff */
[----:B------:R-:W-:-:S04]  /*4ad0*/  UISETP.NE.AND UP0, UPT, UR5, 0x3, UPT ;  /* 0x000000030500788c */ /* 0x000fc8000bf05270 */
[----:B------:R-:W-:Y:S02]  /*4ae0*/  USEL UR4, URZ, 0x1, UP0 ;  /* 0x00000001ff047887 */ /* 0x000fe40008000000 */
[----:B------:R-:W-:-:S04]  /*4af0*/  USEL UR5, UR5, URZ, UP0 ;  /* 0x000000ff05057287 */ /* 0x000fc80008000000 */
[----:B------:R-:W-:Y:S01]  /*4b00*/  ULEA UR5, UR5, UR7, 0x3 ;  /* 0x0000000705057291 */ /* 0x000fe2000f8e18ff */
[----:B-1----:R-:W-:-:S04]  /*4b10*/  LOP3.LUT R2, R29, UR4, RZ, 0x3c, !PT ;  /* 0x000000041d027c12 */ /* 0x002fc8000f8e3cff */
[----:B------:R-:W-:Y:S01]  /*4b20*/  SHF.L.U32 R2, R2, 0x1f, RZ ;  /* 0x0000001f02027819 */ /* 0x000fe200000006ff */
[----:B------:R-:W-:-:S07]  /*4b30*/  IMAD.U32 R0, RZ, RZ, UR5 ;  /* 0x00000005ff007e24 */ /* 0x000fce000f8e00ff */
.L_x_83:
[----:B-1----:R1:W3:Y:S02]  /*4b40*/  SYNCS.PHASECHK.TRANS64.TRYWAIT P0, [R0+URZ], R2 ;  /* 0x00000002000075a7 */ /* 0x0022e400080011ff */
[----:B---3--:R-:W-:Y:S05]  /*4b50*/  @!P0 NANOSLEEP.SYNCS 0x989680 ;  /* 0x009896800000895d */ /* 0x008fea0003900000 */
[----:B------:R-:W3:Y:S02]  /*4b60*/  @!P0 SYNCS.PHASECHK.TRANS64 P0, [R0+URZ], R2 ;  /* 0x00000002000085a7 */ /* 0x000ee400080010ff */
[----:B--23--:R-:W-:Y:S05]  /*4b70*/  @P0 EXIT ;  /* 0x000000000000094d */ /* 0x00cfea0003800000 */
[----:B------:R-:W-:Y:S05]  /*4b80*/  BRA `(.L_x_83) ;  /* 0xfffffffc00ec7947 */ /* 0x000fea000383ffff */
.L_x_71:
[----:B------:R-:W-:-:S06]  /*4b90*/  UISETP.GE.AND UP1, UPT, UR8, 0x4, UPT ;  /* 0x000000040800788c */ /* 0x000fcc000bf26270 */
[----:B------:R-:W-:-:S13]  /*4ba0*/  PLOP3.LUT P0, PT, PT, PT, UP1, 0x80, 0x8 ;  /* 0x000000000008781c */ /* 0x000fda0003f0f018 */
[----:B------:R-:W-:Y:S05]  /*4bb0*/  @!P0 EXIT ;  /* 0x000000000000894d */ /* 0x000fea0003800000 */
[----:B------:R-:W-:Y:S01]  /*4bc0*/  BAR.SYNC.DEFER_BLOCKING 0x6, 0xa0 ;  /* 0x0182800000007b1d */ /* 0x000fe20000010000 */
[C---:B------:R-:W-:Y:S01]  /*4bd0*/  IMAD.SHL.U32 R2, R93.reuse, 0x20, RZ ;  /* 0x000000205d027824 */ /* 0x040fe200078e00ff */
[C---:B------:R-:W-:Y:S01]  /*4be0*/  LOP3.LUT R94, R93.reuse, 0x2, RZ, 0xc0, !PT ;  /* 0x000000025d5e7812 */ /* 0x040fe200078ec0ff */
[C---:B------:R-:W-:Y:S01]  /*4bf0*/  IMAD.SHL.U32 R99, R93.reuse, 0x4, RZ ;  /* 0x000000045d637824 */ /* 0x040fe200078e00ff */
[C---:B------:R-:W-:Y:S01]  /*4c00*/  LOP3.LUT R100, R93.reuse, 0x60, RZ, 0xc0, !PT ;  /* 0x000000605d647812 */ /* 0x040fe200078ec0ff */
[C---:B------:R-:W-:Y:S01]  /*4c10*/  IMAD.U32 R46, R93.reuse, 0x10000, RZ ;  /* 0x000100005d2e7824 */ /* 0x040fe200078e00ff */
[----:B------:R-:W-:Y:S02]  /*4c20*/  UMOV UR48, 0x400 ;  /* 0x0000040000307882 */ /* 0x000fe40000000000 */
[----:B------:R-:W1:Y:S01]  /*4c30*/  LDC R91, c[0x0][0x370] ;  /* 0x0000dc00ff5b7b82 */ /* 0x000e620000000800 */
[----:B------:R-:W-:Y:S01]  /*4c40*/  ULEA UR48, UR37, UR48, 0x18 ;  /* 0x0000003025307291 */ /* 0x000fe2000f8ec0ff */
[----:B------:R-:W-:Y:S01]  /*4c50*/  LOP3.LUT R3, R2, 0xc0, RZ, 0xc0, !PT ;  /* 0x000000c002037812 */ /* 0x000fe200078ec0ff */
[----:B------:R-:W-:Y:S01]  /*4c60*/  IMAD.MOV.U32 R45, RZ, RZ, RZ ;  /* 0x000000ffff2d7224 */ /* 0x000fe200078e00ff */
[----:B------:R-:W-:Y:S01]  /*4c70*/  LOP3.LUT R93, R93, 0x4, RZ, 0xc0, !PT ;  /* 0x000000045d5d7812 */ /* 0x000fe200078ec0ff */
[----:B------:R-:W-:Y:S01]  /*4c80*/  UIADD3 UR52, UPT, UPT, UR48, 0x200, URZ ;  /* 0x0000020030347890 */ /* 0x000fe2000fffe0ff */
[----:B------:R-:W-:-:S02]  /*4c90*/  LOP3.LUT R99, R3, 0x18, R99, 0xf8, !PT ;  /* 0x0000001803637812 */ /* 0x000fc400078ef863 */
[----:B------:R-:W-:Y:S01]  /*4ca0*/  CS2R R96, SRZ ;  /* 0x0000000000607805 */ /* 0x000fe2000001ff00 */
[----:B------:R-:W2:Y:S01]  /*4cb0*/  LDC R42, c[0x0][0xb0c] ;  /* 0x0002c300ff2a7b82 */ /* 0x000ea20000000800 */
[----:B------:R-:W-:Y:S01]  /*4cc0*/  LOP3.LUT R46, R46, 0x600000, RZ, 0xc0, !PT ;  /* 0x006000002e2e7812 */ /* 0x000fe200078ec0ff */
[----:B------:R-:W-:Y:S01]  /*4cd0*/  IMAD.MOV.U32 R103, RZ, RZ, RZ ;  /* 0x000000ffff677224 */ /* 0x000fe200078e00ff */
[----:B------:R-:W-:Y:S01]  /*4ce0*/  IADD3 R98, PT, PT, -R93, 0x2, RZ ;  /* 0x000000025d627810 */ /* 0x000fe20007ffe1ff */
[----:B------:R-:W-:Y:S01]  /*4cf0*/  IMAD.MOV R94, RZ, RZ, -R94 ;  /* 0x000000ffff5e7224 */ /* 0x000fe200078e0a5e */
[----:B------:R-:W-:Y:S01]  /*4d00*/  LOP3.LUT R99, R99, 0xf20, R2, 0xf8, !PT ;  /* 0x00000f2063637812 */ /* 0x000fe200078ef802 */
[----:B------:R-:W-:Y:S01]  /*4d10*/  IMAD.MOV R93, RZ, RZ, -R93 ;  /* 0x000000ffff5d7224 */ /* 0x000fe200078e0a5d */
[----:B------:R-:W4:Y:S01]  /*4d20*/  LDCU.64 UR54, c[0x0][0x348] ;  /* 0x00006900ff3677ac */ /* 0x000f220008000a00 */
[----:B------:R-:W1:Y:S01]  /*4d30*/  LDC R89, c[0x0][0xb20] ;  /* 0x0002c800ff597b82 */ /* 0x000e620000000800 */
[----:B------:R-:W3:Y:S01]  /*4d40*/  LDS R0, [UR48+0x170] ;  /* 0x00017030ff007984 */ /* 0x000ee20008000800 */
[----:B------:R-:W-:Y:S01]  /*4d50*/  IMAD.SHL.U32 R98, R98, 0x10, RZ ;  /* 0x0000001062627824 */ /* 0x000fe200078e00ff */
[----:B------:R-:W-:Y:S01]  /*4d60*/  LEA R99, R99, UR52, 0x1 ;  /* 0x0000003463637c11 */ /* 0x000fe2000f8e08ff */
[----:B------:R-:W-:Y:S01]  /*4d70*/  UMOV UR51, 0x1 ;  /* 0x0000000100337882 */ /* 0x000fe20000000000 */
[----:B------:R-:W-:Y:S01]  /*4d80*/  UMOV UR56, URZ ;  /* 0x000000ff00387c82 */ /* 0x000fe20008000000 */
[----:B------:R-:W1:Y:S02]  /*4d90*/  LDCU.64 UR38, c[0x0][0x888] ;  /* 0x00011100ff2677ac */ /* 0x000e640008000a00 */
[----:B------:R-:W1:Y:S01]  /*4da0*/  LDC R41, c[0x0][0xb30] ;  /* 0x0002cc00ff297b82 */ /* 0x000e620000000800 */
[----:B------:R-:W1:Y:S01]  /*4db0*/  LDCU.64 UR44, c[0x0][0x890] ;  /* 0x00011200ff2c77ac */ /* 0x000e620008000a00 */
[----:B------:R-:W-:Y:S01]  /*4dc0*/  UMOV UR50, URZ ;  /* 0x000000ff00327c82 */ /* 0x000fe20008000000 */
[----:B------:R-:W-:-:S05]  /*4dd0*/  UMOV UR49, URZ ;  /* 0x000000ff00317c82 */ /* 0x000fca0008000000 */
[----:B------:R-:W1:Y:S08]  /*4de0*/  LDC.64 R84, c[0x0][0xb10] ;  /* 0x0002c400ff547b82 */ /* 0x000e700000000a00 */
[----:B------:R-:W1:Y:S08]  /*4df0*/  LDC.64 R38, c[0x0][0xb18] ;  /* 0x0002c600ff267b82 */ /* 0x000e700000000a00 */
[----:B------:R-:W1:Y:S08]  /*4e00*/  LDC.64 R36, c[0x0][0xb28] ;  /* 0x0002ca00ff247b82 */ /* 0x000e700000000a00 */
[----:B------:R-:W1:Y:S01]  /*4e10*/  LDC.64 R82, c[0x0][0x8b0] ;  /* 0x00022c00ff527b82 */ /* 0x000e620000000a00 */
[----:B---3--:R-:W-:-:S07]  /*4e20*/  IMAD.IADD R46, R0, 0x1, R46 ;  /* 0x00000001002e7824 */ /* 0x008fce00078e022e */
[----:B------:R-:W3:Y:S08]  /*4e30*/  LDC.64 R80, c[0x0][0x8a8] ;  /* 0x00022a00ff507b82 */ /* 0x000ef00000000a00 */
[----:B--2-4-:R-:W1:Y:S02]  /*4e40*/  LDC R90, c[0x0][0x374] ;  /* 0x0000dd00ff5a7b82 */ /* 0x014e640000000800 */
.L_x_114:
[C---:B------:R-:W-:Y:S02]  /*4e50*/  LEA R0, R103.reuse, UR48, 0x3 ;  /* 0x0000003067007c11 */ /* 0x040fe4000f8e18ff */
[----:B------:R-:W-:Y:S02]  /*4e60*/  SHF.L.U32 R2, R96, 0x1f, RZ ;  /* 0x0000001f60027819 */ /* 0x000fe400000006ff */
[----:B------:R-:W-:Y:S02]  /*4e70*/  LEA R16, R103, UR48, 0x4 ;  /* 0x0000003067107c11 */ /* 0x000fe4000f8e20ff */
[----:B------:R-:W2:Y:S02]  /*4e80*/  SYNCS.PHASECHK.TRANS64.TRYWAIT P0, [R0+URZ+0xc0], R2 ;  /* 0x0000c002000075a7 */ /* 0x000ea400080011ff */
[----:B--2---:R-:W-:Y:S05]  /*4e90*/  @!P0 BRA `(.L_x_84) ;  /* 0x0000003000d88947 */ /* 0x004fea0003800000 */
.L_x_164:
[----:B------:R-:W4:Y:S01]  /*4ea0*/  LDC.64 R10, c[0x0][0xb10] ;  /* 0x0002c400ff0a7b82 */ /* 0x000f220000000a00 */
[----:B------:R-:W3:Y:S01]  /*4eb0*/  LDS.128 R16, [R16+0x150] ;  /* 0x0001500010107984 */ /* 0x000ee20000000c00 */
[----:B-1----:R-:W-:Y:S01]  /*4ec0*/  ISETP.NE.AND P1, PT, R41, 0x1, PT ;  /* 0x000000012900780c */ /* 0x002fe20003f25270 */
[----:B--2---:R-:W-:Y:S01]  /*4ed0*/  VIADD R0, R0, 0xd0 ;  /* 0x000000d000007836 */ /* 0x004fe20000000000 */
[----:B------:R-:W-:Y:S04]  /*4ee0*/  ISETP.GE.AND P0, PT, R40, 0x1, PT ;  /* 0x000000012800780c */ /* 0x000fe80003f06270 */
[----:B------:R-:W1:Y:S01]  /*4ef0*/  LDC.64 R8, c[0x0][0xb18] ;  /* 0x0002c600ff087b82 */ /* 0x000e620000000a00 */
[----:B------:R-:W-:Y:S01]  /*4f00*/  PRMT R0, RZ, 0x654, R0 ;  /* 0x00000654ff007816 */ /* 0x000fe20000000000 */
[----:B------:R-:W-:Y:S01]  /*4f10*/  @!PT LDS RZ, [RZ] ;  /* 0x00000000fffff984 */ /* 0x000fe20000000800 */
[----:B------:R-:W-:Y:S01]  /*4f20*/  @!PT LDS RZ, [RZ] ;  /* 0x00000000fffff984 */ /* 0x000fe20000000800 */
[----:B------:R-:W-:Y:S01]  /*4f30*/  @!PT LDS RZ, [RZ] ;  /* 0x00000000fffff984 */ /* 0x000fe20000000800 */
[----:B------:R-:W-:Y:S01]  /*4f40*/  @!PT LDS RZ, [RZ] ;  /* 0x00000000fffff984 */ /* 0x000fe20000000800 */
[----:B------:R2:W-:Y:S06]  /*4f50*/  MEMBAR.ALL.CTA ;  /* 0x0000000000007992 */ /* 0x0005ec0000008000 */
[----:B--2---:R-:W2:Y:S01]  /*4f60*/  FENCE.VIEW.ASYNC.S ;  /* 0x00000000000073c6 */ /* 0x004ea20000000000 */
[----:B------:R-:W1:Y:S08]  /*4f70*/  @!P1 LDC R12, c[0x0][0xb20] ;  /* 0x0002c800ff0c9b82 */ /* 0x000e700000000800 */
[----:B------:R-:W1:Y:S01]  /*4f80*/  @!P1 LDC R7, c[0x0][0xb0c] ;  /* 0x0002c300ff079b82 */ /* 0x000e620000000800 */
[----:B--2---:R2:W-:Y:S01]  /*4f90*/  SYNCS.ARRIVE.TRANS64.RED.A1T0 RZ, [R0+URZ], RZ ;  /* 0x000000ff00ff79a7 */ /* 0x0045e200081004ff */
[----:B---3--:R-:W-:Y:S04]  /*4fa0*/  LOP3.LUT P4, RZ, R18, 0x1, RZ, 0xc0, !PT ;  /* 0x0000000112ff7812 */ /* 0x008fe8000788c0ff */
[----:B------:R-:W-:Y:S09]  /*4fb0*/  P2R R101, PR, RZ, 0x10 ;  /* 0x00000010ff657803 */ /* 0x000ff20000000000 */
[----:B------:R-:W-:Y:S02]  /*4fc0*/  @P4 MOV R44, R16 ;  /* 0x00000010002c4202 */ /* 0x000fe40000000f00 */
[----:B------:R-:W-:Y:S01]  /*4fd0*/  @P4 LOP3.LUT R43, R17, 0xffff, RZ, 0xc0, !PT ;  /* 0x0000ffff112b4812 */ /* 0x000fe200078ec0ff */
[----:B--2-4-:R-:W-:Y:S06]  /*4fe0*/  @!P0 BRA `(.L_x_85) ;  /* 0x0000000000a48947 */ /* 0x014fec0003800000 */
[----:B------:R-:W-:Y:S01]  /*4ff0*/  IMAD.HI.U32 R0, R90, R39, RZ ;  /* 0x000000275a007227 */ /* 0x000fe200078e00ff */
[----:B------:R-:W-:Y:S02]  /*5000*/  ISETP.NE.AND P0, PT, R38, 0x1, PT ;  /* 0x000000012600780c */ /* 0x000fe40003f05270 */
[----:B------:R-:W-:Y:S01]  /*5010*/  ISETP.NE.AND P2, PT, R40, 0x1, PT ;  /* 0x000000012800780c */ /* 0x000fe20003f45270 */
[----:B------:R-:W-:Y:S01]  /*5020*/  IMAD.HI.U32 R4, R91, R84, RZ ;  /* 0x000000545b047227 */ /* 0x000fe200078e00ff */
[----:B------:R-:W-:Y:S02]  /*5030*/  SHF.R.U32.HI R0, RZ, R89, R0 ;  /* 0x00000059ff007219 */ /* 0x000fe40000011600 */
[----:B------:R-:W-:Y:S01]  /*5040*/  ISETP.NE.AND P3, PT, R42, 0x1, PT ;  /* 0x000000012a00780c */ /* 0x000fe20003f65270 */
[----:B------:R-:W-:Y:S01]  /*5050*/  IMAD.HI.U32 R6, R43, R39, RZ ;  /* 0x000000272b067227 */ /* 0x000fe200078e00ff */
[-C--:B------:R-:W-:Y:S02]  /*5060*/  SHF.R.U32.HI R4, RZ, R85.reuse, R4 ;  /* 0x00000055ff047219 */ /* 0x080fe40000011604 */
[----:B------:R-:W-:Y:S01]  /*5070*/  SEL R0, R90, R0, !P0 ;  /* 0x000000005a007207 */ /* 0x000fe20004000000 */
[----:B------:R-:W-:Y:S01]  /*5080*/  IMAD.HI.U32 R5, R44, R84, RZ ;  /* 0x000000542c057227 */ /* 0x000fe200078e00ff */
[----:B------:R-:W-:Y:S03]  /*5090*/  SEL R4, R91, R4, !P3 ;  /* 0x000000045b047207 */ /* 0x000fe60005800000 */
[-C--:B------:R-:W-:Y:S01]  /*50a0*/  IMAD.HI.U32 R3, R0, R36.reuse, RZ ;  /* 0x0000002400037227 */ /* 0x080fe200078e00ff */
[----:B------:R-:W-:Y:S03]  /*50b0*/  SHF.R.U32.HI R5, RZ, R85, R5 ;  /* 0x00000055ff057219 */ /* 0x000fe60000011605 */
[----:B------:R-:W-:Y:S01]  /*50c0*/  IMAD.HI.U32 R2, R4, R36, RZ ;  /* 0x0000002404027227 */ /* 0x000fe200078e00ff */
[----:B------:R-:W-:Y:S02]  /*50d0*/  @P2 SHF.R.U32.HI R0, RZ, R37, R3 ;  /* 0x00000025ff002219 */ /* 0x000fe40000011603 */
[----:B------:R-:W-:Y:S02]  /*50e0*/  SHF.R.U32.HI R3, RZ, R89, R6 ;  /* 0x00000059ff037219 */ /* 0x000fe40000011606 */
[----:B------:R-:W-:Y:S01]  /*50f0*/  @P2 SHF.R.U32.HI R4, RZ, R37, R2 ;  /* 0x00000025ff042219 */ /* 0x000fe20000011602 */
[----:B------:R-:W-:Y:S01]  /*5100*/  IMAD R0, R40, R0, RZ ;  /* 0x0000000028007224 */ /* 0x000fe200078e02ff */
[----:B------:R-:W-:Y:S02]  /*5110*/  SEL R3, R43, R3, !P0 ;  /* 0x000000032b037207 */ /* 0x000fe40004000000 */
[----:B------:R-:W-:Y:S01]  /*5120*/  SEL R2, R44, R5, !P3 ;  /* 0x000000052c027207 */ /* 0x000fe20005800000 */
[----:B------:R-:W-:Y:S01]  /*5130*/  IMAD R5, R40, R4, RZ ;  /* 0x0000000428057224 */ /* 0x000fe200078e02ff */
[C---:B------:R-:W-:Y:S01]  /*5140*/  ISETP.GE.AND P0, PT, R3.reuse, R0, PT ;  /* 0x000000000300720c */ /* 0x040fe20003f06270 */
[C---:B------:R-:W-:Y:S03]  /*5150*/  IMAD.HI.U32 R0, R3.reuse, R36, RZ ;  /* 0x0000002403007227 */ /* 0x040fe600078e00ff */
[C---:B------:R-:W-:Y:S02]  /*5160*/  ISETP.GE.OR P0, PT, R2.reuse, R5, P0 ;  /* 0x000000050200720c */ /* 0x040fe40000706670 */
[----:B------:R-:W-:Y:S04]  /*5170*/  SHF.R.U32.HI R0, RZ, R37, R0 ;  /* 0x00000025ff007219 */ /* 0x000fe80000011600 */
[C---:B------:R-:W-:Y:S05]  /*5180*/  SEL R6, R3.reuse, R0, !P2 ;  /* 0x0000000003067207 */ /* 0x040fea0005000000 */
        /* <DEDUP_REMOVED lines=14> */
[----:B------:R-:W-:Y:S07]  /*5270*/  IMAD R43, R3, R38, R43 ;  /* 0x00000026032b7224 */ /* 0x000fee00078e022b */
.L_x_85:
[----:B-1----:R-:W-:Y:S01]  /*5280*/  @!P1 ISETP.NE.AND P0, PT, R8, 0x1, PT ;  /* 0x000000010800980c */ /* 0x002fe20003f05270 */
[----:B------:R-:W-:Y:S01]  /*5290*/  @!P1 IMAD.HI.U32 R0, R44, R10, RZ ;  /* 0x0000000a2c009227 */ /* 0x000fe200078e00ff */
[----:B------:R-:W-:Y:S01]  /*52a0*/  @!P1 ISETP.NE.AND P2, PT, R7, 0x1, PT ;  /* 0x000000010700980c */ /* 0x000fe20003f45270 */
[----:B------:R-:W-:Y:S01]  /*52b0*/  ULOP3.LUT UP0, URZ, UR52, 0x1b0, URZ, 0xc0, !UPT ;  /* 0x000001b034ff7892 */ /* 0x000fe2000f80c0ff */
[----:B------:R-:W-:Y:S01]  /*52c0*/  R2UR UR42, R15 ;  /* 0x000000000f2a72ca */ /* 0x000fe200000e0000 */
[----:B------:R-:W-:Y:S01]  /*52d0*/  @!P1 IMAD.HI.U32 R2, R43, R9, RZ ;  /* 0x000000092b029227 */ /* 0x000fe200078e00ff */
[----:B------:R-:W-:Y:S02]  /*52e0*/  @!P1 SHF.R.U32.HI R0, RZ, R11, R0 ;  /* 0x0000000bff009219 */ /* 0x000fe40000011600 */
[----:B------:R-:W-:Y:S01]  /*52f0*/  R2UR UR41, R14 ;  /* 0x000000000e2972ca */ /* 0x000fe200000e0000 */
[----:B------:R-:W-:Y:S01]  /*5300*/  VIADD R103, R103, 0x1 ;  /* 0x0000000167677836 */ /* 0x000fe20000000000 */
[----:B------:R-:W-:Y:S02]  /*5310*/  @!P1 SHF.R.U32.HI R2, RZ, R12, R2 ;  /* 0x0000000cff029219 */ /* 0x000fe40000011602 */
[----:B------:R-:W-:Y:S02]  /*5320*/  @!P1 SEL R3, R44, R0, !P2 ;  /* 0x000000002c039207 */ /* 0x000fe40005000000 */
[----:B------:R-:W-:Y:S02]  /*5330*/  @!P1 SEL R2, R43, R2, !P0 ;  /* 0x000000022b029207 */ /* 0x000fe40004000000 */
[----:B------:R-:W-:Y:S01]  /*5340*/  @P4 SHF.R.U32.HI R95, RZ, 0x10, R17 ;  /* 0x00000010ff5f4819 */ /* 0x000fe20000011611 */
[----:B------:R-:W-:Y:S02]  /*5350*/  USHF.L.U32 UR42, UR42, 0x7, URZ ;  /* 0x000000072a2a7899 */ /* 0x000fe400080006ff */
[----:B------:R-:W-:Y:S02]  /*5360*/  @!P1 IMAD.IADD R0, R2, 0x1, -R3 ;  /* 0x0000000102009824 */ /* 0x000fe400078e0a03 */
[----:B------:R-:W-:Y:S01]  /*5370*/  @!P1 IMAD.IADD R2, R3, 0x1, -R2 ;  /* 0x0000000103029824 */ /* 0x000fe200078e0a02 */
[----:B------:R-:W-:Y:S01]  /*5380*/  USHF.L.U32 UR41, UR41, 0x6, URZ ;  /* 0x0000000629297899 */ /* 0x000fe200080006ff */
[----:B------:R-:W-:Y:S02]  /*5390*/  @!P1 IMAD R44, R0, R7, R44 ;  /* 0x00000007002c9224 */ /* 0x000fe400078e022c */
[----:B------:R-:W-:Y:S01]  /*53a0*/  @!P1 IMAD R43, R2, R8, R43 ;  /* 0x00000008022b9224 */ /* 0x000fe200078e022b */
[----:B------:R-:W-:Y:S08]  /*53b0*/  BRA.U !UP0, `(.L_x_86) ;  /* 0x00000001087c7547 */ /* 0x000ff0000b800000 */
[----:B------:R-:W1:Y:S01]  /*53c0*/  LDCU.64 UR8, c[0x4][0x80] ;  /* 0x01001000ff0877ac */ /* 0x000e620008000a00 */
[----:B------:R-:W-:Y:S01]  /*53d0*/  MOV R2, 0x0 ;  /* 0x0000000000027802 */ /* 0x000fe20000000f00 */
[----:B------:R-:W-:Y:S02]  /*53e0*/  HFMA2 R12, -RZ, RZ, 0, 5.9604644775390625e-08 ;  /* 0x00000001ff0c7431 */ /* 0x000fe400000001ff */
[----:B------:R-:W-:Y:S01]  /*53f0*/  IMAD.MOV.U32 R8, RZ, RZ, 0x70 ;  /* 0x00000070ff087424 */ /* 0x000fe200078e00ff */
[----:B------:R2:W3:Y:S01]  /*5400*/  LDC.64 R14, c[0x4][R2] ;  /* 0x01000000020e7b82 */ /* 0x0004e20000000a00 */
[----:B------:R-:W4:Y:S01]  /*5410*/  LDCU.64 UR6, c[0x4][0x88] ;  /* 0x01001100ff0677ac */ /* 0x000f220008000a00 */
[----:B------:R-:W-:Y:S01]  /*5420*/  IMAD.MOV.U32 R13, RZ, RZ, RZ ;  /* 0x000000ffff0d7224 */ /* 0x000fe200078e00ff */
[----:B------:R-:W2:Y:S01]  /*5430*/  LDCU.64 UR4, c[0x4][0x8] ;  /* 0x01000100ff0477ac */ /* 0x000ea20008000a00 */
[----:B-1----:R-:W-:Y:S01]  /*5440*/  MOV R5, UR9 ;  /* 0x0000000900057c02 */ /* 0x002fe20008000f00 */
[----:B------:R-:W-:Y:S01]  /*5450*/  IMAD.U32 R4, RZ, RZ, UR8 ;  /* 0x00000008ff047e24 */ /* 0x000fe2000f8e00ff */
[----:B----4-:R-:W-:Y:S01]  /*5460*/  MOV R7, UR7 ;  /* 0x0000000700077c02 */ /* 0x010fe20008000f00 */
[----:B------:R-:W-:Y:S01]  /*5470*/  IMAD.U32 R6, RZ, RZ, UR6 ;  /* 0x00000006ff067e24 */ /* 0x000fe2000f8e00ff */
[----:B--2---:R-:W-:Y:S01]  /*5480*/  MOV R11, UR5 ;  /* 0x00000005000b7c02 */ /* 0x004fe20008000f00 */
[----:B------:R-:W-:Y:S02]  /*5490*/  IMAD.U32 R10, RZ, RZ, UR4 ;  /* 0x00000004ff0a7e24 */ /* 0x000fe4000f8e00ff */
[----:B------:R-:W-:Y:S07]  /*54a0*/  LEPC R20, `(.L_x_87) ;  /* 0x000000001014794e */ /* 0x000fee0000000000 */
[----:B---3-5:R-:W-:Y:S05]  /*54b0*/  CALL.ABS.NOINC R14 ;  /* 0x000000000e007343 */ /* 0x028fea0003c00000 */
.L_x_87:
[----:B------:R-:W1:Y:S01]  /*54c0*/  LDCU.64 UR8, c[0x4][0x80] ;  /* 0x01001000ff0877ac */ /* 0x000e620008000a00 */
[----:B------:R-:W2:Y:S01]  /*54d0*/  LDC.64 R2, c[0x4][R2] ;  /* 0x0100000002027b82 */ /* 0x000ea20000000a00 */
[----:B------:R-:W-:Y:S02]  /*54e0*/  HFMA2 R12, -RZ, RZ, 0, 5.9604644775390625e-08 ;  /* 0x00000001ff0c7431 */ /* 0x000fe400000001ff */
[----:B------:R-:W-:Y:S02]  /*54f0*/  IMAD.MOV.U32 R8, RZ, RZ, 0x70 ;  /* 0x00000070ff087424 */ /* 0x000fe400078e00ff */
[----:B------:R-:W-:Y:S01]  /*5500*/  IMAD.MOV.U32 R13, RZ, RZ, RZ ;  /* 0x000000ffff0d7224 */ /* 0x000fe200078e00ff */
[----:B------:R-:W3:Y:S01]  /*5510*/  LDCU.64 UR6, c[0x4][0x88] ;  /* 0x01001100ff0677ac */ /* 0x000ee20008000a00 */
[----:B------:R-:W4:Y:S01]  /*5520*/  LDCU.64 UR4, c[0x4][0x8] ;  /* 0x01000100ff0477ac */ /* 0x000f220008000a00 */
[----:B-1----:R-:W-:Y:S02]  /*5530*/  MOV R4, UR8 ;  /* 0x0000000800047c02 */ /* 0x002fe40008000f00 */
[----:B------:R-:W-:Y:S02]  /*5540*/  MOV R5, UR9 ;  /* 0x0000000900057c02 */ /* 0x000fe40008000f00 */
[----:B---3--:R-:W-:Y:S01]  /*5550*/  MOV R7, UR7 ;  /* 0x0000000700077c02 */ /* 0x008fe20008000f00 */
[----:B------:R-:W-:Y:S01]  /*5560*/  IMAD.U32 R6, RZ, RZ, UR6 ;  /* 0x00000006ff067e24 */ /* 0x000fe2000f8e00ff */
[----:B----4-:R-:W-:Y:S01]  /*5570*/  MOV R11, UR5 ;  /* 0x00000005000b7c02 */ /* 0x010fe20008000f00 */
[----:B------:R-:W-:Y:S02]  /*5580*/  IMAD.U32 R10, RZ, RZ, UR4 ;  /* 0x00000004ff0a7e24 */ /* 0x000fe4000f8e00ff */
[----:B------:R-:W-:Y:S07]  /*5590*/  LEPC R20, `(.L_x_86) ;  /* 0x000000001014794e */ /* 0x000fee0000000000 */
[----:B--2---:R-:W-:Y:S05]  /*55a0*/  CALL.ABS.NOINC R2 ;  /* 0x0000000002007343 */ /* 0x004fea0003c00000 */
.L_x_86:
[----:B------:R-:W-:Y:S01]  /*55b0*/  ISETP.NE.U32.AND P4, PT, R82, RZ, PT ;  /* 0x000000ff5200720c */ /* 0x000fe20003f85070 */
[----:B------:R-:W-:Y:S01]  /*55c0*/  UISETP.NE.AND UP2, UPT, UR53, URZ, UPT ;  /* 0x000000ff3500728c */ /* 0x000fe2000bf45270 */
[----:B------:R-:W-:Y:S01]  /*55d0*/  ISETP.NE.U32.AND P2, PT, RZ, UR38, PT ;  /* 0x00000026ff007c0c */ /* 0x000fe2000bf45070 */
[----:B------:R-:W-:Y:S01]  /*55e0*/  UISETP.NE.U32.AND UP1, UPT, UR44, URZ, UPT ;  /* 0x000000ff2c00728c */ /* 0x000fe2000bf25070 */
[----:B------:R-:W-:Y:S01]  /*55f0*/  ISETP.NE.AND.EX P4, PT, R83, RZ, PT, P4 ;  /* 0x000000ff5300720c */ /* 0x000fe20003f85340 */
[----:B------:R-:W-:Y:S01]  /*5600*/  UPLOP3.LUT UP0, UPT, UPT, UPT, UPT, 0x40, 0x4 ;  /* 0x000000000004789c */ /* 0x000fe20003f0e870 */
[----:B------:R-:W-:Y:S01]  /*5610*/  ISETP.NE.AND.EX P2, PT, RZ, UR39, PT, P2 ;  /* 0x00000027ff007c0c */ /* 0x000fe2000bf45320 */
[----:B------:R-:W-:Y:S01]  /*5620*/  UISETP.NE.AND.EX UP1, UPT, UR45, URZ, UPT, UP1 ;  /* 0x000000ff2d00728c */ /* 0x000fe2000bf25310 */
[----:B------:R-:W-:Y:S04]  /*5630*/  PLOP3.LUT P1, PT, PT, PT, UP2, 0x80, 0x8 ;  /* 0x000000000008781c */ /* 0x000fe80003f2f028 */
[----:B------:R-:W-:Y:S06]  /*5640*/  @UP2 UPLOP3.LUT UP0, UPT, UPT, UPT, UP1, 0x80, 0x8 ;  /* 0x000000000008289c */ /* 0x000fec0003f0f010 */
[----:B------:R-:W-:Y:S01]  /*5650*/  PLOP3.LUT P0, PT, PT, PT, UP0, 0x80, 0x8 ;  /* 0x000000000008781c */ /* 0x000fe20003f0f008 */
[----:B------:R-:W-:Y:S01]  /*5660*/  @!UPT UIADD3 URZ, UPT, UPT, URZ, URZ, URZ ;  /* 0x000000fffffff290 */ /* 0x000fe2000fffe0ff */
[----:B------:R-:W-:Y:S11]  /*5670*/  BRA.U !UP1, `(.L_x_88) ;  /* 0x0000000109387547 */ /* 0x000ff6000b800000 */
[----:B------:R-:W-:Y:S01]  /*5680*/  UISETP.NE.U32.AND UP0, UPT, UR38, URZ, UPT ;  /* 0x000000ff2600728c */ /* 0x000fe2000bf05070 */
[----:B------:R-:W-:Y:S02]  /*5690*/  HFMA2 R0, -RZ, RZ, 0, 5.9604644775390625e-08 ;  /* 0x00000001ff007431 */ /* 0x000fe400000001ff */
[----:B------:R-:W-:Y:S01]  /*56a0*/  IMAD.MOV.U32 R88, RZ, RZ, 0x1 ;  /* 0x00000001ff587424 */ /* 0x000fe200078e00ff */
[----:B------:R-:W-:Y:S06]  /*56b0*/  UISETP.NE.AND.EX UP0, UPT, UR39, URZ, UPT, UP0 ;  /* 0x000000ff2700728c */ /* 0x000fec000bf05300 */
[----:B------:R-:W-:Y:S05]  /*56c0*/  PLOP3.LUT P3, PT, PT, PT, UP0, 0x80, 0x8 ;  /* 0x000000000008781c */ /* 0x000fea0003f6f008 */
[----:B------:R-:W1:Y:S01]  /*56d0*/  @UP0 LDCU.64 UR6, c[0x0][0x888] ;  /* 0x00011100ff0607ac */ /* 0x000e620008000a00 */
[----:B------:R-:W-:Y:S07]  /*56e0*/  @UP0 UIMAD UR4, UR36, UR44, URZ ;  /* 0x0000002c240402a4 */ /* 0x000fee000f8e02ff */
[----:B------:R-:W-:Y:S01]  /*56f0*/  @!P3 PRMT R88, R0, 0x7610, R88 ;  /* 0x000076100058b816 */ /* 0x000fe20000000058 */
[----:B-1----:R-:W-:Y:S03]  /*5700*/  @UP0 UIMAD.WIDE UR6, UR4, 0x4, UR6 ;  /* 0x00000004040608a5 */ /* 0x002fe6000f8e0206 */
[----:B------:R-:W1:Y:S03]  /*5710*/  @!UP0 LDCU UR4, c[0x0][0x880] ;  /* 0x00011000ff0487ac */ /* 0x000e660008000800 */
[----:B------:R-:W-:Y:S01]  /*5720*/  IMAD.U32 R2, RZ, RZ, UR6 ;  /* 0x00000006ff027e24 */ /* 0x000fe2000f8e00ff */
[----:B------:R-:W-:Y:S05]  /*5730*/  MOV R3, UR7 ;  /* 0x0000000700037c02 */ /* 0x000fea0008000f00 */
[----:B-----5:R2:W5:Y:S02]  /*5740*/  @P3 LDG.E R49, desc[UR46][R2.64] ;  /* 0x0000002e02313981 */ /* 0x020564000c1e1900 */
[----:B-12---:R-:W-:Y:S02]  /*5750*/  @!P3 IMAD.U32 R49, RZ, RZ, UR4 ;  /* 0x00000004ff31be24 */ /* 0x006fe4000f8e00ff */
.L_x_88:
[----:B------:R-:W-:Y:S05]  /*5760*/  @!P4 BRA `(.L_x_89) ;  /* 0x000000000020c947 */ /* 0x000fea0003800000 */
[----:B------:R-:W-:Y:S04]  /*5770*/  ISETP.NE.U32.AND P3, PT, R80, RZ, PT ;  /* 0x000000ff5000720c */ /* 0x000fe80003f65070 */
[----:B------:R-:W-:Y:S11]  /*5780*/  ISETP.NE.AND.EX P3, PT, R81, RZ, PT, P3 ;  /* 0x000000ff5100720c */ /* 0x000ff60003f65330 */
[----:B------:R-:W-:Y:S02]  /*5790*/  @!UPT UIADD3 URZ, UPT, UPT, URZ, URZ, URZ ;  /* 0x000000fffffff290 */ /* 0x000fe4000fffe0ff */
[----:B------:R-:W1:Y:S01]  /*57a0*/  @P3 LDC.64 R2, c[0x0][0x8a8] ;  /* 0x00022a00ff023b82 */ /* 0x000e620000000a00 */
[----:B------:R-:W-:Y:S04]  /*57b0*/  @P3 IMAD R0, R82, UR36, RZ ;  /* 0x0000002452003c24 */ /* 0x000fe8000f8e02ff */
[----:B-1----:R-:W-:Y:S05]  /*57c0*/  @P3 IMAD.WIDE R2, R0, 0x4, R2 ;  /* 0x0000000400023825 */ /* 0x002fea00078e0202 */
[----:B-----5:R1:W5:Y:S02]  /*57d0*/  @P3 LDG.E R47, desc[UR46][R2.64] ;  /* 0x0000002e022f3981 */ /* 0x020364000c1e1900 */
[----:B-1----:R-:W2:Y:S02]  /*57e0*/  @!P3 LDC R47, c[0x0][0x8a0] ;  /* 0x00022800ff2fbb82 */ /* 0x002ea40000000800 */
.L_x_89:
[----:B-----5:R-:W-:Y:S01]  /*57f0*/  FSETP.NEU.AND P3, PT, R49, RZ, PT ;  /* 0x000000ff3100720b */ /* 0x020fe20003f6d000 */
[----:B------:R-:W-:Y:S01]  /*5800*/  ULOP3.LUT UR4, UR51, 0x1, URZ, 0x3c, !UPT ;  /* 0x0000000133047892 */ /* 0x000fe2000f8e3cff */
[----:B------:R-:W-:Y:S01]  /*5810*/  SEL R4, RZ, 0xffffffff, P2 ;  /* 0xffffffffff047807 */ /* 0x000fe20001000000 */
[----:B------:R-:W-:Y:S01]  /*5820*/  IMAD.U32 R72, RZ, RZ, UR56 ;  /* 0x00000038ff487e24 */ /* 0x000fe2000f8e00ff */
[----:B------:R-:W-:Y:S01]  /*5830*/  @P1 LOP3.LUT P2, RZ, R88, 0xff, RZ, 0xc0, !PT ;  /* 0x000000ff58ff1812 */ /* 0x000fe2000784c0ff */
[----:B------:R-:W-:Y:S01]  /*5840*/  IMAD.SHL.U32 R106, R94, 0x10, RZ ;  /* 0x000000105e6a7824 */ /* 0x000fe200078e00ff */
[----:B------:R-:W-:Y:S01]  /*5850*/  @P1 SEL R0, RZ, 0xffffffff, P3 ;  /* 0xffffffffff001807 */ /* 0x000fe20001800000 */
[----:B------:R-:W-:Y:S01]  /*5860*/  IMAD.U32 R107, RZ, RZ, UR4 ;  /* 0x00000004ff6b7e24 */ /* 0x000fe2000f8e00ff */
[----:B------:R-:W-:Y:S01]  /*5870*/  LEA R73, R45, UR48, 0x3 ;  /* 0x000000302d497c11 */ /* 0x000fe2000f8e18ff */
[----:B------:R-:W-:Y:S01]  /*5880*/  IMAD.SHL.U32 R72, R72, 0x2000, RZ ;  /* 0x0000200048487824 */ /* 0x000fe200078e00ff */
[----:B------:R-:W-:Y:S01]  /*5890*/  @P0 SEL R0, R4, R0, !P2 ;  /* 0x0000000004000207 */ /* 0x000fe20005000000 */
[----:B------:R-:W-:Y:S01]  /*58a0*/  IMAD.SHL.U32 R105, R93, 0x10, RZ ;  /* 0x000000105d697824 */ /* 0x000fe200078e00ff */
[----:B------:R-:W-:Y:S01]  /*58b0*/  PLOP3.LUT P2, PT, PT, PT, UP1, 0x80, 0x8 ;  /* 0x000000000008781c */ /* 0x000fe20003f4f018 */
[----:B------:R-:W-:Y:S01]  /*58c0*/  IMAD.IADD R67, R99, 0x1, R72 ;  /* 0x0000000163437824 */ /* 0x000fe200078e0248 */
[----:B------:R-:W-:Y:S01]  /*58d0*/  @P1 LOP3.LUT R0, R0, 0x1, RZ, 0xc0, !PT ;  /* 0x0000000100001812 */ /* 0x000fe200078ec0ff */
[----:B------:R-:W-:Y:S01]  /*58e0*/  BSSY B1, `(.L_x_90) ;  /* 0x0000039000017945 */ /* 0x000fe20003800000 */
[----:B------:R-:W-:Y:S01]  /*58f0*/  LOP3.LUT P4, R102, R88, 0xff, RZ, 0xc0, !PT ;  /* 0x000000ff58667812 */ /* 0x000fe2000788c0ff */
[----:B------:R-:W-:Y:S01]  /*5900*/  IMAD.IADD R66, R67, 0x1, R106 ;  /* 0x0000000143427824 */ /* 0x000fe200078e026a */
[----:B------:R-:W-:Y:S01]  /*5910*/  ISETP.NE.U32.OR P5, PT, R0, 0x1, !P1 ;  /* 0x000000010000780c */ /* 0x000fe20004fa5470 */
[----:B------:R-:W-:Y:S01]  /*5920*/  IMAD.U32 R0, RZ, RZ, UR56 ;  /* 0x00000038ff007e24 */ /* 0x000fe2000f8e00ff */
[----:B------:R-:W-:Y:S01]  /*5930*/  SEL R3, RZ, 0xffffffff, P3 ;  /* 0xffffffffff037807 */ /* 0x000fe20001800000 */
[----:B------:R-:W-:Y:S01]  /*5940*/  IMAD.MOV.U32 R75, RZ, RZ, 0x1 ;  /* 0x00000001ff4b7424 */ /* 0x000fe200078e00ff */
[----:B------:R-:W-:Y:S01]  /*5950*/  P2R R104, PR, RZ, 0x20 ;  /* 0x00000020ff687803 */ /* 0x000fe20000000000 */
[----:B------:R-:W-:Y:S01]  /*5960*/  IMAD R48, R45, 0x40, R46 ;  /* 0x000000402d307824 */ /* 0x000fe200078e022e */
[----:B------:R-:W-:Y:S01]  /*5970*/  LEA R0, R0, UR48, 0x3 ;  /* 0x0000003000007c11 */ /* 0x000fe2000f8e18ff */
[----:B------:R-:W-:Y:S01]  /*5980*/  IMAD.U32 R74, RZ, RZ, UR56 ;  /* 0x00000038ff4a7e24 */ /* 0x000fe2000f8e00ff */
[----:B------:R-:W-:Y:S02]  /*5990*/  @P2 SEL R3, R4, R3, !P4 ;  /* 0x0000000304032207 */ /* 0x000fe40006000000 */
[----:B------:R-:W-:Y:S02]  /*59a0*/  CS2R R78, SRZ ;  /* 0x00000000004e7805 */ /* 0x000fe4000001ff00 */
[----:B------:R-:W-:Y:S02]  /*59b0*/  CS2R R76, SRZ ;  /* 0x00000000004c7805 */ /* 0x000fe4000001ff00 */
[----:B------:R-:W-:Y:S02]  /*59c0*/  CS2R R70, SRZ ;  /* 0x0000000000467805 */ /* 0x000fe4000001ff00 */
[----:B------:R-:W-:Y:S02]  /*59d0*/  LOP3.LUT R3, R3, 0x1, RZ, 0xc0, !PT ;  /* 0x0000000103037812 */ /* 0x000fe400078ec0ff */
[----:B------:R-:W-:Y:S02]  /*59e0*/  CS2R R68, SRZ ;  /* 0x0000000000447805 */ /* 0x000fe4000001ff00 */
[----:B------:R-:W-:Y:S02]  /*59f0*/  @P5 SHF.L.U32 R2, R107, 0x1f, RZ ;  /* 0x0000001f6b025819 */ /* 0x000fe400000006ff */
[----:B------:R-:W-:Y:S02]  /*5a00*/  CS2R R62, SRZ ;  /* 0x00000000003e7805 */ /* 0x000fe4000001ff00 */
[----:B------:R-:W-:Y:S02]  /*5a10*/  ISETP.NE.U32.AND P2, PT, R3, 0x1, PT ;  /* 0x000000010300780c */ /* 0x000fe40003f45070 */
[----:B------:R-:W-:Y:S01]  /*5a20*/  CS2R R60, SRZ ;  /* 0x00000000003c7805 */ /* 0x000fe2000001ff00 */
[----:B------:R1:W3:Y:S01]  /*5a30*/  @P5 SYNCS.PHASECHK.TRANS64.TRYWAIT P1, [R0+URZ+0x80], R2 ;  /* 0x00008002000055a7 */ /* 0x0002e200080211ff */
[----:B------:R-:W-:Y:S02]  /*5a40*/  CS2R R58, SRZ ;  /* 0x00000000003a7805 */ /* 0x000fe4000001ff00 */
[----:B------:R-:W-:Y:S02]  /*5a50*/  P2R R108, PR, RZ, 0x4 ;  /* 0x00000004ff6c7803 */ /* 0x000fe40000000000 */
[----:B------:R-:W-:Y:S01]  /*5a60*/  CS2R R56, SRZ ;  /* 0x0000000000387805 */ /* 0x000fe2000001ff00 */
[----:B------:R-:W-:Y:S02]  /*5a70*/  IMAD.IADD R65, R67, 0x1, R105 ;  /* 0x0000000143417824 */ /* 0x000fe400078e0269 */
[----:B------:R-:W-:Y:S01]  /*5a80*/  IMAD.IADD R64, R98, 0x1, R66 ;  /* 0x0000000162407824 */ /* 0x000fe200078e0242 */
[----:B-1----:R-:W-:Y:S04]  /*5a90*/  SHF.L.U32 R2, R97, 0x1f, RZ ;  /* 0x0000001f61027819 */ /* 0x002fe800000006ff */
[----:B------:R1:W4:Y:S01]  /*5aa0*/  SYNCS.PHASECHK.TRANS64.TRYWAIT P0, [R73+URZ+0xe0], R2 ;  /* 0x0000e002490075a7 */ /* 0x00032200080011ff */
[----:B---3--:R-:W-:Y:S01]  /*5ab0*/  @P5 SEL R75, RZ, 0x1, !P1 ;  /* 0x00000001ff4b5807 */ /* 0x008fe20004800000 */
[----:B-1----:R-:W-:Y:S06]  /*5ac0*/  @!P5 BRA `(.L_x_91) ;  /* 0x000000000068d947 */ /* 0x002fec0003800000 */
[----:B------:R-:W-:Y:S01]  /*5ad0*/  ISETP.NE.AND P1, PT, R75, RZ, PT ;  /* 0x000000ff4b00720c */ /* 0x000fe20003f25270 */
[----:B------:R-:W-:Y:S01]  /*5ae0*/  BSSY B0, `(.L_x_92) ;  /* 0x000000d000007945 */ /* 0x000fe20003800000 */
[----:B------:R-:W-:Y:S02]  /*5af0*/  CS2R R58, SRZ ;  /* 0x00000000003a7805 */ /* 0x000fe4000001ff00 */
[----:B------:R-:W-:Y:S02]  /*5b00*/  CS2R R56, SRZ ;  /* 0x0000000000387805 */ /* 0x000fe4000001ff00 */
[----:B------:R-:W-:Y:S02]  /*5b10*/  CS2R R62, SRZ ;  /* 0x00000000003e7805 */ /* 0x000fe4000001ff00 */
[----:B------:R-:W-:Y:S02]  /*5b20*/  CS2R R60, SRZ ;  /* 0x00000000003c7805 */ /* 0x000fe4000001ff00 */
[----:B------:R-:W-:Y:S02]  /*5b30*/  CS2R R70, SRZ ;  /* 0x0000000000467805 */ /* 0x000fe4000001ff00 */
[----:B------:R-:W-:Y:S02]  /*5b40*/  CS2R R68, SRZ ;  /* 0x0000000000447805 */ /* 0x000fe4000001ff00 */
[----:B------:R-:W-:Y:S02]  /*5b50*/  CS2R R78, SRZ ;  /* 0x00000000004e7805 */ /* 0x000fe4000001ff00 */
[----:B------:R-:W-:Y:S01]  /*5b60*/  CS2R R76, SRZ ;  /* 0x00000000004c7805 */ /* 0x000fe2000001ff00 */
[----:B------:R-:W-:Y:S06]  /*5b70*/  @P1 BRA `(.L_x_93) ;  /* 0x00000000000c1947 */ /* 0x000fec0003800000 */
[----:B------:R-:W-:Y:S04]  /*5b80*/  SHF.L.U32 R3, R107, 0x1f, RZ ;  /* 0x0000001f6b037819 */ /* 0x000fe800000006ff */
[----:B------:R-:W1:Y:S02]  /*5b90*/  SYNCS.PHASECHK.TRANS64.TRYWAIT P1, [R0+URZ+0x80], R3 ;  /* 0x00008003000075a7 */ /* 0x000e6400080211ff */
[----:B-1----:R-:W-:Y:S05]  /*5ba0*/  @!P1 BRA `(.L_x_94) ;  /* 0x0000002400a89947 */ /* 0x002fea0003800000 */
.L_x_93:
[----:B------:R-:W-:Y:S05]  /*5bb0*/  BSYNC B0 ;  /* 0x0000000000007941 */ /* 0x000fea0003800000 */
.L_x_92:
[----:B------:R-:W-:Y:S01]  /*5bc0*/  ISETP.NE.AND P1, PT, R108, RZ, PT ;  /* 0x000000ff6c00720c */ /* 0x000fe20003f25270 */
[----:B------:R-:W-:Y:S04]  /*5bd0*/  UIADD3 UR5, UPT, UPT, UR56, 0x1, URZ ;  /* 0x0000000138057890 */ /* 0x000fe8000fffe0ff */
[----:B------:R-:W-:Y:S04]  /*5be0*/  UISETP.NE.AND UP0, UPT, UR5, 0x3, UPT ;  /* 0x000000030500788c */ /* 0x000fe8000bf05270 */
[----:B------:R-:W-:Y:S02]  /*5bf0*/  USEL UR4, URZ, 0x1, UP0 ;  /* 0x00000001ff047887 */ /* 0x000fe40008000000 */
[----:B------:R-:W-:Y:S02]  /*5c00*/  USEL UR5, UR5, URZ, UP0 ;  /* 0x000000ff05057287 */ /* 0x000fe40008000000 */
[----:B------:R3:W1:Y:S02]  /*5c10*/  @P1 LDS.128 R56, [R67] ;  /* 0x0000000043381984 */ /* 0x0006640000000c00 */
[----:B------:R-:W-:Y:S02]  /*5c20*/  LOP3.LUT R107, R107, UR4, RZ, 0x3c, !PT ;  /* 0x000000046b6b7c12 */ /* 0x000fe4000f8e3cff */
[----:B------:R3:W1:Y:S01]  /*5c30*/  @P1 LDS.128 R60, [R66+0x10] ;  /* 0x00001000423c1984 */ /* 0x0006620000000c00 */
[----:B------:R-:W-:Y:S03]  /*5c40*/  IMAD.U32 R74, RZ, RZ, UR5 ;  /* 0x00000005ff4a7e24 */ /* 0x000fe6000f8e00ff */
[----:B------:R3:W1:Y:S04]  /*5c50*/  @P1 LDS.128 R68, [R65+0x20] ;  /* 0x0000200041441984 */ /* 0x0006680000000c00 */
[----:B------:R3:W1:Y:S02]  /*5c60*/  @P1 LDS.128 R76, [R64+0x10] ;  /* 0x00001000404c1984 */ /* 0x0006640000000c00 */
.L_x_91:
[----:B------:R-:W-:Y:S05]  /*5c70*/  BSYNC B1 ;  /* 0x0000000000017941 */ /* 0x000fea0003800000 */
.L_x_90:
[----:B-1----:R-:W-:Y:S04]  /*5c80*/  SHF.R.U32.HI R0, RZ, 0x15, R48 ;  /* 0x00000015ff007819 */ /* 0x002fe80000011630 */
[----:B------:R-:W-:Y:S01]  /*5c90*/  LOP3.LUT P1, RZ, R0, 0x3, R92, 0x48, !PT ;  /* 0x0000000300ff7812 */ /* 0x000fe2000782485c */
[----:B------:R-:W-:Y:S01]  /*5ca0*/  @!UPT UIADD3 URZ, UPT, UPT, URZ, URZ, URZ ;  /* 0x000000fffffff290 */ /* 0x000fe2000fffe0ff */
[----:B----4-:R-:W-:Y:S11]  /*5cb0*/  @P0 BRA `(.L_x_95) ;  /* 0x0000000000080947 */ /* 0x010ff60003800000 */
[----:B------:R-:W1:Y:S02]  /*5cc0*/  SYNCS.PHASECHK.TRANS64.TRYWAIT P0, [R73+URZ+0xe0], R2 ;  /* 0x0000e002490075a7 */ /* 0x000e6400080011ff */
[----:B-1----:R-:W-:Y:S05]  /*5cd0*/  @!P0 BRA `(.L_x_96) ;  /* 0x0000002400708947 */ /* 0x002fea0003800000 */
.L_x_95:
[----:B------:R-:W-:Y:S05]  /*5ce0*/  @!P1 BRA `(.L_x_97) ;  /* 0x0000000000409947 */ /* 0x000fea0003800000 */
[----:B------:R-:W4:Y:S01]  /*5cf0*/  LDCU.64 UR8, c[0x4][0x70] ;  /* 0x01000e00ff0877ac */ /* 0x000f220008000a00 */
[----:B------:R-:W-:Y:S01]  /*5d00*/  MOV R3, 0x0 ;  /* 0x0000000000037802 */ /* 0x000fe20000000f00 */
[----:B------:R-:W-:Y:S02]  /*5d10*/  HFMA2 R12, -RZ, RZ, 0, 5.9604644775390625e-08 ;  /* 0x00000001ff0c7431 */ /* 0x000fe400000001ff */
[----:B------:R-:W-:Y:S02]  /*5d20*/  IMAD.MOV.U32 R8, RZ, RZ, 0x192 ;  /* 0x00000192ff087424 */ /* 0x000fe400078e00ff */
[----:B------:R-:W-:Y:S01]  /*5d30*/  IMAD.MOV.U32 R13, RZ, RZ, RZ ;  /* 0x000000ffff0d7224 */ /* 0x000fe200078e00ff */
[----:B------:R-:W5:Y:S01]  /*5d40*/  LDCU.64 UR6, c[0x4][0x78] ;  /* 0x01000f00ff0677ac */ /* 0x000f620008000a00 */
[----:B-1----:R-:W1:Y:S01]  /*5d50*/  LDC.64 R2, c[0x4][R3] ;  /* 0x0100000003027b82 */ /* 0x002e620000000a00 */
[----:B------:R-:W2:Y:S01]  /*5d60*/  LDCU.64 UR4, c[0x4][0x10] ;  /* 0x01000200ff0477ac */ /* 0x000ea20008000a00 */
[----:B----4-:R-:W-:Y:S01]  /*5d70*/  MOV R5, UR9 ;  /* 0x0000000900057c02 */ /* 0x010fe20008000f00 */
[----:B------:R-:W-:Y:S01]  /*5d80*/  IMAD.U32 R4, RZ, RZ, UR8 ;  /* 0x00000008ff047e24 */ /* 0x000fe2000f8e00ff */
[----:B-----5:R-:W-:Y:S01]  /*5d90*/  MOV R7, UR7 ;  /* 0x0000000700077c02 */ /* 0x020fe20008000f00 */
[----:B------:R-:W-:Y:S01]  /*5da0*/  IMAD.U32 R6, RZ, RZ, UR6 ;  /* 0x00000006ff067e24 */ /* 0x000fe2000f8e00ff */
[----:B--2---:R-:W-:Y:S01]  /*5db0*/  MOV R11, UR5 ;  /* 0x00000005000b7c02 */ /* 0x004fe20008000f00 */
[----:B------:R-:W-:Y:S02]  /*5dc0*/  IMAD.U32 R10, RZ, RZ, UR4 ;  /* 0x00000004ff0a7e24 */ /* 0x000fe4000f8e00ff */
[----:B------:R-:W-:Y:S07]  /*5dd0*/  LEPC R20, `(.L_x_97) ;  /* 0x000000001014794e */ /* 0x000fee0000000000 */
[----:B-1-3--:R-:W-:Y:S05]  /*5de0*/  CALL.ABS.NOINC R2 ;  /* 0x0000000002007343 */ /* 0x00afea0003c00000 */
.L_x_97:
[----:B------:R-:W-:Y:S01]  /*5df0*/  SHF.L.U32 R50, R56, 0x10, RZ ;  /* 0x0000001038327819 */ /* 0x000fe200000006ff */
[----:B------:R-:W-:Y:S05]  /*5e00*/  WARPSYNC.ALL ;  /* 0x0000000000007948 */ /* 0x000fea0003800000 */
[----:B------:R-:W-:Y:S01]  /*5e10*/  R2UR UR4, R48 ;  /* 0x00000000300472ca */ /* 0x000fe200000e0000 */
[----:B------:R-:W-:Y:S01]  /*5e20*/  BSSY.RECONVERGENT B0, `(.L_x_98) ;  /* 0x0000085000007945 */ /* 0x000fe20003800200 */
[----:B------:R-:W-:Y:S02]  /*5e30*/  LOP3.LUT R51, R56, 0xffff0000, RZ, 0xc0, !PT ;  /* 0xffff000038337812 */ /* 0x000fe400078ec0ff */
[----:B------:R-:W-:Y:S02]  /*5e40*/  SHF.L.U32 R52, R57, 0x10, RZ ;  /* 0x0000001039347819 */ /* 0x000fe400000006ff */
[----:B------:R-:W-:Y:S07]  /*5e50*/  ISETP.NE.AND P0, PT, R100, RZ, PT ;  /* 0x000000ff6400720c */ /* 0x000fee0003f05270 */
[----:B------:R-:W2:Y:S02]  /*5e60*/  LDTM.x32 R4, tmem[UR4] ;  /* 0x00000004000479ee */ /* 0x000ea400082c0000 */
[C---:B--2---:R-:W-:Y:S01]  /*5e70*/  FMUL R0, R47.reuse, R4 ;  /* 0x000000042f007220 */ /* 0x044fe20000400000 */
[C---:B-1----:R-:W-:Y:S01]  /*5e80*/  FMUL R2, R47.reuse, R5 ;  /* 0x000000052f027220 */ /* 0x042fe20000400000 */
[C---:B------:R-:W-:Y:S01]  /*5e90*/  FMUL R4, R47.reuse, R8 ;  /* 0x000000082f047220 */ /* 0x040fe20000400000 */
[C---:B------:R-:W-:Y:S01]  /*5ea0*/  FMUL R3, R47.reuse, R6 ;  /* 0x000000062f037220 */ /* 0x040fe20000400000 */
[C---:B------:R-:W-:Y:S01]  /*5eb0*/  FMUL R5, R47.reuse, R9 ;  /* 0x000000092f057220 */ /* 0x040fe20000400000 */
[C---:B------:R-:W-:Y:S01]  /*5ec0*/  FMUL R8, R47.reuse, R12 ;  /* 0x0000000c2f087220 */ /* 0x040fe20000400000 */
[C---:B------:R-:W-:Y:S01]  /*5ed0*/  FMUL R6, R47.reuse, R10 ;  /* 0x0000000a2f067220 */ /* 0x040fe20000400000 */
[C---:B------:R-:W-:Y:S01]  /*5ee0*/  FMUL R9, R47.reuse, R13 ;  /* 0x0000000d2f097220 */ /* 0x040fe20000400000 */
[----:B------:R-:W-:Y:S01]  /*5ef0*/  FMUL R12, R47, R16 ;  /* 0x000000102f0c7220 */ /* 0x000fe20000400000 */
[----:B------:R-:W-:Y:S01]  /*5f00*/  FFMA R0, R49, R50, R0 ;  /* 0x0000003231007223 */ /* 0x000fe20000000000 */
[C---:B------:R-:W-:Y:S01]  /*5f10*/  FMUL R10, R47.reuse, R14 ;  /* 0x0000000e2f0a7220 */ /* 0x040fe20000400000 */
[C---:B------:R-:W-:Y:S01]  /*5f20*/  FMUL R13, R47.reuse, R17 ;  /* 0x000000112f0d7220 */ /* 0x040fe20000400000 */
[----:B------:R-:W-:Y:S01]  /*5f30*/  FMUL R16, R47, R20 ;  /* 0x000000142f107220 */ /* 0x000fe20000400000 */
[----:B------:R-:W-:Y:S01]  /*5f40*/  FFMA R2, R49, R51, R2 ;  /* 0x0000003331027223 */ /* 0x000fe20000000002 */
[C---:B------:R-:W-:Y:S01]  /*5f50*/  FMUL R14, R47.reuse, R18 ;  /* 0x000000122f0e7220 */ /* 0x040fe20000400000 */
[C---:B------:R-:W-:Y:S01]  /*5f60*/  FMUL R17, R47.reuse, R21 ;  /* 0x000000152f117220 */ /* 0x040fe20000400000 */
[C---:B------:R-:W-:Y:S01]  /*5f70*/  FMUL R20, R47.reuse, R24 ;  /* 0x000000182f147220 */ /* 0x040fe20000400000 */
[C---:B------:R-:W-:Y:S01]  /*5f80*/  FMUL R18, R47.reuse, R22 ;  /* 0x000000162f127220 */ /* 0x040fe20000400000 */
[C---:B------:R-:W-:Y:S01]  /*5f90*/  FMUL R21, R47.reuse, R25 ;  /* 0x000000192f157220 */ /* 0x040fe20000400000 */
[C---:B------:R-:W-:Y:S01]  /*5fa0*/  FMUL R24, R47.reuse, R28 ;  /* 0x0000001c2f187220 */ /* 0x040fe20000400000 */
[C---:B------:R-:W-:Y:S01]  /*5fb0*/  FMUL R22, R47.reuse, R26 ;  /* 0x0000001a2f167220 */ /* 0x040fe20000400000 */
[C---:B------:R-:W-:Y:S01]  /*5fc0*/  FMUL R25, R47.reuse, R29 ;  /* 0x0000001d2f197220 */ /* 0x040fe20000400000 */
[----:B------:R-:W-:Y:S01]  /*5fd0*/  FMUL R28, R47, R32 ;  /* 0x000000202f1c7220 */ /* 0x000fe20000400000 */
[----:B------:R-:W-:Y:S01]  /*5fe0*/  LOP3.LUT R32, R57, 0xffff0000, RZ, 0xc0, !PT ;  /* 0xffff000039207812 */ /* 0x000fe200078ec0ff */
[C---:B------:R-:W-:Y:S01]  /*5ff0*/  FMUL R26, R47.reuse, R30 ;  /* 0x0000001e2f1a7220 */ /* 0x040fe20000400000 */
[----:B------:R-:W-:Y:S01]  /*6000*/  FMUL R29, R47, R33 ;  /* 0x000000212f1d7220 */ /* 0x000fe20000400000 */
[----:B------:R-:W-:Y:S01]  /*6010*/  SHF.L.U32 R33, R58, 0x10, RZ ;  /* 0x000000103a217819 */ /* 0x000fe200000006ff */
[----:B------:R-:W-:Y:S01]  /*6020*/  FFMA R3, R49, R52, R3 ;  /* 0x0000003431037223 */ /* 0x000fe20000000003 */
[----:B------:R-:W-:Y:S01]  /*6030*/  F2FP.BF16.F32.PACK_AB R52, R2, R0 ;  /* 0x000000000234723e */ /* 0x000fe200000010ff */
[----:B------:R-:W-:Y:S01]  /*6040*/  FMUL R7, R47, R7 ;  /* 0x000000072f077220 */ /* 0x000fe20000400000 */
[----:B------:R-:W-:Y:S01]  /*6050*/  SHF.L.U32 R0, R59, 0x10, RZ ;  /* 0x000000103b007819 */ /* 0x000fe200000006ff */
[----:B------:R-:W-:Y:S01]  /*6060*/  FMUL R30, R47, R34 ;  /* 0x000000222f1e7220 */ /* 0x000fe20000400000 */
[----:B------:R-:W-:Y:S01]  /*6070*/  LOP3.LUT R34, R58, 0xffff0000, RZ, 0xc0, !PT ;  /* 0xffff00003a227812 */ /* 0x000fe200078ec0ff */
[----:B------:R-:W-:Y:S01]  /*6080*/  FFMA R7, R49, R32, R7 ;  /* 0x0000002031077223 */ /* 0x000fe20000000007 */
[----:B------:R-:W-:Y:S01]  /*6090*/  LOP3.LUT R2, R59, 0xffff0000, RZ, 0xc0, !PT ;  /* 0xffff00003b027812 */ /* 0x000fe200078ec0ff */
[----:B------:R-:W-:Y:S01]  /*60a0*/  FFMA R4, R49, R33, R4 ;  /* 0x0000002131047223 */ /* 0x000fe20000000004 */
[----:B------:R-:W-:Y:S01]  /*60b0*/  FMUL R11, R47, R11 ;  /* 0x0000000b2f0b7220 */ /* 0x000fe20000400000 */
[----:B------:R-:W-:Y:S01]  /*60c0*/  FFMA R5, R49, R34, R5 ;  /* 0x0000002231057223 */ /* 0x000fe20000000005 */
[----:B------:R-:W-:Y:S01]  /*60d0*/  F2FP.BF16.F32.PACK_AB R53, R7, R3 ;  /* 0x000000030735723e */ /* 0x000fe200000010ff */
[C---:B------:R-:W-:Y:S01]  /*60e0*/  FFMA R6, R49.reuse, R0, R6 ;  /* 0x0000000031067223 */ /* 0x040fe20000000006 */
[C---:B------:R-:W-:Y:S01]  /*60f0*/  SHF.L.U32 R0, R60.reuse, 0x10, RZ ;  /* 0x000000103c007819 */ /* 0x040fe200000006ff */
[----:B------:R-:W-:Y:S01]  /*6100*/  FFMA R11, R49, R2, R11 ;  /* 0x00000002310b7223 */ /* 0x000fe2000000000b */
[----:B------:R-:W-:Y:S01]  /*6110*/  LOP3.LUT R2, R60, 0xffff0000, RZ, 0xc0, !PT ;  /* 0xffff00003c027812 */ /* 0x000fe200078ec0ff */
[----:B------:R-:W-:Y:S01]  /*6120*/  FMUL R15, R47, R15 ;  /* 0x0000000f2f0f7220 */ /* 0x000fe20000400000 */
[----:B------:R-:W-:Y:S01]  /*6130*/  SHF.L.U32 R3, R61, 0x10, RZ ;  /* 0x000000103d037819 */ /* 0x000fe200000006ff */
[----:B------:R-:W-:Y:S01]  /*6140*/  FFMA R8, R49, R0, R8 ;  /* 0x0000000031087223 */ /* 0x000fe20000000008 */
[----:B------:R-:W-:Y:S01]  /*6150*/  LOP3.LUT R0, R61, 0xffff0000, RZ, 0xc0, !PT ;  /* 0xffff00003d007812 */ /* 0x000fe200078ec0ff */
[C---:B------:R-:W-:Y:S01]  /*6160*/  FFMA R9, R49.reuse, R2, R9 ;  /* 0x0000000231097223 */ /* 0x040fe20000000009 */
[C---:B------:R-:W-:Y:S01]  /*6170*/  SHF.L.U32 R2, R62.reuse, 0x10, RZ ;  /* 0x000000103e027819 */ /* 0x040fe200000006ff */
[----:B------:R-:W-:Y:S01]  /*6180*/  FFMA R10, R49, R3, R10 ;  /* 0x00000003310a7223 */ /* 0x000fe2000000000a */
[----:B------:R-:W-:Y:S01]  /*6190*/  SHF.L.U32 R3, R63, 0x10, RZ ;  /* 0x000000103f037819 */ /* 0x000fe200000006ff */
[C---:B------:R-:W-:Y:S01]  /*61a0*/  FFMA R15, R49.reuse, R0, R15 ;  /* 0x00000000310f7223 */ /* 0x040fe2000000000f */
[----:B------:R-:W-:Y:S01]  /*61b0*/  LOP3.LUT R0, R62, 0xffff0000, RZ, 0xc0, !PT ;  /* 0xffff00003e007812 */ /* 0x000fe200078ec0ff */
[----:B------:R-:W-:Y:S01]  /*61c0*/  FFMA R12, R49, R2, R12 ;  /* 0x00000002310c7223 */ /* 0x000fe2000000000c */
[C---:B------:R-:W-:Y:S01]  /*61d0*/  SHF.L.U32 R2, R68.reuse, 0x10, RZ ;  /* 0x0000001044027819 */ /* 0x040fe200000006ff */
[----:B------:R-:W-:Y:S01]  /*61e0*/  FMUL R19, R47, R19 ;  /* 0x000000132f137220 */ /* 0x000fe20000400000 */
[----:B------:R-:W-:Y:S01]  /*61f0*/  F2FP.BF16.F32.PACK_AB R54, R5, R4 ;  /* 0x000000040536723e */ /* 0x000fe200000010ff */
[----:B------:R-:W-:Y:S01]  /*6200*/  FFMA R13, R49, R0, R13 ;  /* 0x00000000310d7223 */ /* 0x000fe2000000000d */
[----:B------:R-:W-:Y:S01]  /*6210*/  LOP3.LUT R0, R63, 0xffff0000, RZ, 0xc0, !PT ;  /* 0xffff00003f007812 */ /* 0x000fe200078ec0ff */
[----:B------:R-:W-:Y:S01]  /*6220*/  FFMA R14, R49, R3, R14 ;  /* 0x00000003310e7223 */ /* 0x000fe2000000000e */
[----:B------:R-:W-:Y:S01]  /*6230*/  LOP3.LUT R3, R68, 0xffff0000, RZ, 0xc0, !PT ;  /* 0xffff000044037812 */ /* 0x000fe200078ec0ff */
[----:B------:R-:W-:Y:S01]  /*6240*/  FMUL R23, R47, R23 ;  /* 0x000000172f177220 */ /* 0x000fe20000400000 */
[----:B------:R-:W-:Y:S01]  /*6250*/  F2FP.BF16.F32.PACK_AB R55, R11, R6 ;  /* 0x000000060b37723e */ /* 0x000fe200000010ff */
[----:B------:R-:W-:Y:S01]  /*6260*/  FFMA R19, R49, R0, R19 ;  /* 0x0000000031137223 */ /* 0x000fe20000000013 */
[----:B------:R-:W-:Y:S01]  /*6270*/  SHF.L.U32 R0, R69, 0x10, RZ ;  /* 0x0000001045007819 */ /* 0x000fe200000006ff */
[----:B------:R-:W-:Y:S01]  /*6280*/  FFMA R16, R49, R2, R16 ;  /* 0x0000000231107223 */ /* 0x000fe20000000010 */
[----:B------:R-:W-:Y:S01]  /*6290*/  LOP3.LUT R2, R69, 0xffff0000, RZ, 0xc0, !PT ;  /* 0xffff000045027812 */ /* 0x000fe200078ec0ff */
[----:B------:R-:W-:Y:S01]  /*62a0*/  FFMA R17, R49, R3, R17 ;  /* 0x0000000331117223 */ /* 0x000fe20000000011 */
[----:B------:R-:W-:Y:S01]  /*62b0*/  SHF.L.U32 R3, R71, 0x10, RZ ;  /* 0x0000001047037819 */ /* 0x000fe200000006ff */
[----:B------:R-:W-:Y:S01]  /*62c0*/  FFMA R18, R49, R0, R18 ;  /* 0x0000000031127223 */ /* 0x000fe20000000012 */
[C---:B------:R-:W-:Y:S01]  /*62d0*/  SHF.L.U32 R0, R70.reuse, 0x10, RZ ;  /* 0x0000001046007819 */ /* 0x040fe200000006ff */
[----:B------:R1:W-:Y:S01]  /*62e0*/  STS.128 [R67], R52 ;  /* 0x0000003443007388 */ /* 0x0003e20000000c00 */
[----:B------:R-:W-:Y:S01]  /*62f0*/  F2FP.BF16.F32.PACK_AB R8, R9, R8 ;  /* 0x000000080908723e */ /* 0x000fe200000010ff */
[C---:B------:R-:W-:Y:S01]  /*6300*/  FFMA R23, R49.reuse, R2, R23 ;  /* 0x0000000231177223 */ /* 0x040fe20000000017 */
[----:B------:R-:W-:Y:S01]  /*6310*/  LOP3.LUT R2, R70, 0xffff0000, RZ, 0xc0, !PT ;  /* 0xffff000046027812 */ /* 0x000fe200078ec0ff */
[----:B------:R-:W-:Y:S01]  /*6320*/  FFMA R20, R49, R0, R20 ;  /* 0x0000000031147223 */ /* 0x000fe20000000014 */
[----:B------:R-:W-:Y:S01]  /*6330*/  LOP3.LUT R0, R71, 0xffff0000, RZ, 0xc0, !PT ;  /* 0xffff000047007812 */ /* 0x000fe200078ec0ff */
[----:B------:R-:W-:Y:S01]  /*6340*/  FMUL R27, R47, R27 ;  /* 0x0000001b2f1b7220 */ /* 0x000fe20000400000 */
[----:B------:R-:W-:Y:S01]  /*6350*/  F2FP.BF16.F32.PACK_AB R9, R15, R10 ;  /* 0x0000000a0f09723e */ /* 0x000fe200000010ff */
[C---:B------:R-:W-:Y:S01]  /*6360*/  FFMA R21, R49.reuse, R2, R21 ;  /* 0x0000000231157223 */ /* 0x040fe20000000015 */
[C---:B------:R-:W-:Y:S01]  /*6370*/  FFMA R22, R49.reuse, R3, R22 ;  /* 0x0000000331167223 */ /* 0x040fe20000000016 */
[----:B------:R-:W-:Y:S01]  /*6380*/  FFMA R27, R49, R0, R27 ;  /* 0x00000000311b7223 */ /* 0x000fe2000000001b */
[C---:B------:R-:W-:Y:S01]  /*6390*/  SHF.L.U32 R2, R76.reuse, 0x10, RZ ;  /* 0x000000104c027819 */ /* 0x040fe200000006ff */
[C---:B------:R-:W-:Y:S01]  /*63a0*/  FMUL R31, R47.reuse, R31 ;  /* 0x0000001f2f1f7220 */ /* 0x040fe20000400000 */
[----:B------:R-:W-:Y:S01]  /*63b0*/  LOP3.LUT R0, R76, 0xffff0000, RZ, 0xc0, !PT ;  /* 0xffff00004c007812 */ /* 0x000fe200078ec0ff */
[----:B------:R-:W-:Y:S01]  /*63c0*/  FMUL R35, R47, R35 ;  /* 0x000000232f237220 */ /* 0x000fe20000400000 */
[----:B------:R-:W-:Y:S01]  /*63d0*/  SHF.L.U32 R3, R77, 0x10, RZ ;  /* 0x000000104d037819 */ /* 0x000fe200000006ff */
[----:B------:R-:W-:Y:S01]  /*63e0*/  FFMA R24, R49, R2, R24 ;  /* 0x0000000231187223 */ /* 0x000fe20000000018 */
[----:B------:R-:W-:Y:S01]  /*63f0*/  F2FP.BF16.F32.PACK_AB R10, R13, R12 ;  /* 0x0000000c0d0a723e */ /* 0x000fe200000010ff */
[----:B------:R-:W-:Y:S01]  /*6400*/  FFMA R25, R49, R0, R25 ;  /* 0x0000000031197223 */ /* 0x000fe20000000019 */
[----:B------:R-:W-:Y:S01]  /*6410*/  F2FP.BF16.F32.PACK_AB R11, R19, R14 ;  /* 0x0000000e130b723e */ /* 0x000fe200000010ff */
[----:B------:R-:W-:Y:S01]  /*6420*/  FFMA R26, R49, R3, R26 ;  /* 0x00000003311a7223 */ /* 0x000fe2000000001a */
[----:B------:R-:W-:Y:S02]  /*6430*/  LOP3.LUT R0, R77, 0xffff0000, RZ, 0xc0, !PT ;  /* 0xffff00004d007812 */ /* 0x000fe400078ec0ff */
[C---:B------:R-:W-:Y:S01]  /*6440*/  SHF.L.U32 R2, R78.reuse, 0x10, RZ ;  /* 0x000000104e027819 */ /* 0x040fe200000006ff */
[----:B------:R1:W-:Y:S01]  /*6450*/  STS.128 [R66+0x10], R8 ;  /* 0x0000100842007388 */ /* 0x0003e20000000c00 */
[----:B------:R-:W-:Y:S01]  /*6460*/  LOP3.LUT R3, R78, 0xffff0000, RZ, 0xc0, !PT ;  /* 0xffff00004e037812 */ /* 0x000fe200078ec0ff */
[----:B------:R-:W-:Y:S01]  /*6470*/  FFMA R31, R49, R0, R31 ;  /* 0x00000000311f7223 */ /* 0x000fe2000000001f */
[----:B------:R-:W-:Y:S01]  /*6480*/  SHF.L.U32 R4, R79, 0x10, RZ ;  /* 0x000000104f047819 */ /* 0x000fe200000006ff */
[----:B------:R-:W-:Y:S01]  /*6490*/  FFMA R28, R49, R2, R28 ;  /* 0x00000002311c7223 */ /* 0x000fe2000000001c */
[----:B------:R-:W-:Y:S01]  /*64a0*/  F2FP.BF16.F32.PACK_AB R16, R17, R16 ;  /* 0x000000101110723e */ /* 0x000fe200000010ff */
[----:B------:R-:W-:Y:S01]  /*64b0*/  FFMA R29, R49, R3, R29 ;  /* 0x00000003311d7223 */ /* 0x000fe2000000001d */
[----:B------:R-:W-:Y:S01]  /*64c0*/  LOP3.LUT R5, R79, 0xffff0000, RZ, 0xc0, !PT ;  /* 0xffff00004f057812 */ /* 0x000fe200078ec0ff */
[----:B------:R-:W-:Y:S01]  /*64d0*/  FFMA R30, R49, R4, R30 ;  /* 0x00000004311e7223 */ /* 0x000fe2000000001e */
[----:B------:R-:W-:Y:S02]  /*64e0*/  F2FP.BF16.F32.PACK_AB R17, R23, R18 ;  /* 0x000000121711723e */ /* 0x000fe400000010ff */
[----:B------:R-:W-:Y:S01]  /*64f0*/  F2FP.BF16.F32.PACK_AB R18, R21, R20 ;  /* 0x000000141512723e */ /* 0x000fe200000010ff */
[----:B------:R-:W-:Y:S01]  /*6500*/  FFMA R35, R49, R5, R35 ;  /* 0x0000000531237223 */ /* 0x000fe20000000023 */
[----:B------:R-:W-:Y:S02]  /*6510*/  F2FP.BF16.F32.PACK_AB R19, R27, R22 ;  /* 0x000000161b13723e */ /* 0x000fe400000010ff */
[----:B------:R-:W-:Y:S02]  /*6520*/  F2FP.BF16.F32.PACK_AB R24, R25, R24 ;  /* 0x000000181918723e */ /* 0x000fe400000010ff */
[----:B------:R-:W-:Y:S01]  /*6530*/  F2FP.BF16.F32.PACK_AB R25, R31, R26 ;  /* 0x0000001a1f19723e */ /* 0x000fe200000010ff */
[----:B------:R1:W-:Y:S01]  /*6540*/  STS.128 [R65+0x20], R16 ;  /* 0x0000201041007388 */ /* 0x0003e20000000c00 */
[----:B------:R-:W-:Y:S02]  /*6550*/  F2FP.BF16.F32.PACK_AB R26, R29, R28 ;  /* 0x0000001c1d1a723e */ /* 0x000fe400000010ff */
[----:B------:R-:W-:Y:S05]  /*6560*/  F2FP.BF16.F32.PACK_AB R27, R35, R30 ;  /* 0x0000001e231b723e */ /* 0x000fea00000010ff */
[----:B------:R1:W-:Y:S01]  /*6570*/  STS.128 [R64+0x10], R24 ;  /* 0x0000101840007388 */ /* 0x0003e20000000c00 */
[----:B------:R-:W-:Y:S01]  /*6580*/  @!PT LDS RZ, [RZ] ;  /* 0x00000000fffff984 */ /* 0x000fe20000000800 */
[----:B------:R-:W-:Y:S01]  /*6590*/  @!PT LDS RZ, [RZ] ;  /* 0x00000000fffff984 */ /* 0x000fe20000000800 */
[----:B------:R-:W-:Y:S01]  /*65a0*/  @!PT LDS RZ, [RZ] ;  /* 0x00000000fffff984 */ /* 0x000fe20000000800 */
[----:B------:R-:W-:Y:S01]  /*65b0*/  @!PT LDS RZ, [RZ] ;  /* 0x00000000fffff984 */ /* 0x000fe20000000800 */
[----:B------:R2:W-:Y:S07]  /*65c0*/  MEMBAR.ALL.CTA ;  /* 0x0000000000007992 */ /* 0x0005ee0000008000 */
[----:B--2---:R-:W2:Y:S02]  /*65d0*/  FENCE.VIEW.ASYNC.S ;  /* 0x00000000000073c6 */ /* 0x004ea40000000000 */
[----:B--2---:R-:W-:Y:S06]  /*65e0*/  BAR.SYNC.DEFER_BLOCKING 0x1, 0x80 ;  /* 0x0042000000007b1d */ /* 0x004fec0000010000 */
[----:B------:R-:W-:Y:S05]  /*65f0*/  @P0 BRA `(.L_x_99) ;  /* 0x00000000001c0947 */ /* 0x000fea0003800000 */
[----:B------:R-:W-:Y:S01]  /*6600*/  R2UR UR4, R72 ;  /* 0x00000000480472ca */ /* 0x000fe200000e0000 */
[----:B------:R-:W-:Y:S01]  /*6610*/  UIADD3 UR6, UP0, UPT, UR54, 0x680, URZ ;  /* 0x0000068036067890 */ /* 0x000fe2000ff1e0ff */
[----:B------:R-:W-:Y:S03]  /*6620*/  UMOV UR43, UR36 ;  /* 0x00000024002b7c82 */ /* 0x000fe60008000000 */
[----:B------:R-:W-:Y:S08]  /*6630*/  UIADD3.X UR7, UPT, UPT, URZ, UR55, URZ, UP0, !UPT ;  /* 0x00000037ff077290 */ /* 0x000ff000087fe4ff */
[----:B------:R-:W-:Y:S09]  /*6640*/  UIADD3 UR40, UPT, UPT, UR48, 0x200, UR4 ;  /* 0x0000020030287890 */ /* 0x000ff2000fffe004 */
[----:B------:R2:W-:Y:S02]  /*6650*/  UTMASTG.3D [UR40], [UR6] ;  /* 0x00000028060073b5 */ /* 0x0005e40008010000 */
[----:B--2---:R0:W-:Y:S02]  /*6660*/  UTMACMDFLUSH ;  /* 0x00000000000079b7 */ /* 0x0041e40000000000 */
.L_x_99:
[----:B------:R-:W-:Y:S05]  /*6670*/  BSYNC.RECONVERGENT B0 ;  /* 0x0000000000007941 */ /* 0x000fea0003800200 */
.L_x_98:
[----:B------:R-:W-:Y:S01]  /*6680*/  UIADD3 UR40, UPT, UPT, UR56, 0x1, URZ ;  /* 0x0000000138287890 */ /* 0x000fe2000fffe0ff */
[----:B------:R-:W-:Y:S03]  /*6690*/  BSSY.RECONVERGENT B0, `(.L_x_100) ;  /* 0x0000005000007945 */ /* 0x000fe60003800200 */
[----:B------:R-:W-:Y:S04]  /*66a0*/  UISETP.NE.AND UP0, UPT, UR40, 0x3, UPT ;  /* 0x000000032800788c */ /* 0x000fe8000bf05270 */
[----:B------:R-:W-:Y:S01]  /*66b0*/  USEL UR43, UR40, URZ, UP0 ;  /* 0x000000ff282b7287 */ /* 0x000fe20008000000 */
[----:B------:R-:W-:Y:S11]  /*66c0*/  @P0 BRA `(.L_x_101) ;  /* 0x0000000000040947 */ /* 0x000ff60003800000 */
[----:B------:R-:W-:Y:S04]  /*66d0*/  DEPBAR.LE SB0, 0x1 ;  /* 0x000080400000791a */ /* 0x000fe80000000000 */
.L_x_101:
[----:B------:R-:W-:Y:S05]  /*66e0*/  BSYNC.RECONVERGENT B0 ;  /* 0x0000000000007941 */ /* 0x000fea0003800200 */
.L_x_100:
[----:B------:R-:W-:Y:S01]  /*66f0*/  BAR.SYNC.DEFER_BLOCKING 0x1, 0x80 ;  /* 0x0042000000007b1d */ /* 0x000fe20000010000 */
[----:B------:R-:W-:Y:S01]  /*6700*/  ISETP.NE.AND P1, PT, R104, RZ, PT ;  /* 0x000000ff6800720c */ /* 0x000fe20003f25270 */
[----:B------:R-:W-:Y:S01]  /*6710*/  UISETP.NE.AND UP0, UPT, UR50, URZ, UPT ;  /* 0x000000ff3200728c */ /* 0x000fe2000bf05270 */
[----:B------:R-:W-:Y:S11]  /*6720*/  LEA R2, R74, UR48, 0x3 ;  /* 0x000000304a027c11 */ /* 0x000ff6000f8e18ff */
[----:B------:R-:W-:Y:S01]  /*6730*/  @P1 SHF.L.U32 R3, R107, 0x1f, RZ ;  /* 0x0000001f6b031819 */ /* 0x000fe200000006ff */
[----:B------:R-:W-:Y:S06]  /*6740*/  BRA.U !UP0, `(.L_x_102) ;  /* 0x0000000108247547 */ /* 0x000fec000b800000 */
[----:B------:R-:W-:Y:S01]  /*6750*/  IMAD.U32 R4, RZ, RZ, UR49 ;  /* 0x00000031ff047e24 */ /* 0x000fe2000f8e00ff */
[----:B------:R-:W-:Y:S01]  /*6760*/  MOV R0, UR37 ;  /* 0x0000002500007c02 */ /* 0x000fe20008000f00 */
[----:B------:R-:W-:Y:S03]  /*6770*/  UIADD3 UR49, UPT, UPT, UR49, 0x1, URZ ;  /* 0x0000000131317890 */ /* 0x000fe6000fffe0ff */
[----:B------:R-:W-:Y:S01]  /*6780*/  @P1 LEA R4, R4, UR48, 0x3 ;  /* 0x0000003004041c11 */ /* 0x000fe2000f8e18ff */
[----:B------:R-:W-:Y:S04]  /*6790*/  UISETP.NE.AND UP0, UPT, UR49, 0x3, UPT ;  /* 0x000000033100788c */ /* 0x000fe8000bf05270 */
[----:B------:R-:W-:Y:S01]  /*67a0*/  @P1 VIADD R4, R4, 0x98 ;  /* 0x0000009804041836 */ /* 0x000fe20000000000 */
[----:B------:R-:W-:Y:S04]  /*67b0*/  USEL UR49, UR49, URZ, UP0 ;  /* 0x000000ff31317287 */ /* 0x000fe80008000000 */
[----:B------:R-:W-:Y:S04]  /*67c0*/  @P1 PRMT R0, R0, 0x654, R4 ;  /* 0x0000065400001816 */ /* 0x000fe80000000004 */
[----:B------:R2:W-:Y:S04]  /*67d0*/  @P1 SYNCS.ARRIVE.TRANS64.RED.A1T0 RZ, [R0+URZ], RZ ;  /* 0x000000ff00ff19a7 */ /* 0x0005e800081004ff */
.L_x_102:
[----:B------:R-:W4:Y:S01]  /*67e0*/  @P1 SYNCS.PHASECHK.TRANS64.TRYWAIT P0, [R2+URZ+0x80], R3 ;  /* 0x00008003020015a7 */ /* 0x000f2200080011ff */
[----:B------:R-:W-:Y:S01]  /*67f0*/  BSSY B1, `(.L_x_103) ;  /* 0x0000015000017945 */ /* 0x000fe20003800000 */
[----:B----4-:R-:W-:Y:S03]  /*6800*/  @P1 SEL R75, RZ, 0x1, !P0 ;  /* 0x00000001ff4b1807 */ /* 0x010fe60004000000 */
[----:B------:R-:W-:Y:S05]  /*6810*/  @!P1 BRA `(.L_x_104) ;  /* 0x0000000000489947 */ /* 0x000fea0003800000 */
[----:B------:R-:W-:Y:S01]  /*6820*/  ISETP.NE.AND P1, PT, R108, RZ, PT ;  /* 0x000000ff6c00720c */ /* 0x000fe20003f25270 */
[----:B------:R-:W-:Y:S01]  /*6830*/  BSSY B0, `(.L_x_105) ;  /* 0x000000a000007945 */ /* 0x000fe20003800000 */
[----:B------:R-:W-:Y:S11]  /*6840*/  ISETP.NE.AND P0, PT, R75, RZ, PT ;  /* 0x000000ff4b00720c */ /* 0x000ff60003f05270 */
[----:B------:R-:W-:Y:S04]  /*6850*/  @P1 IMAD R74, R74, 0x2000, R99 ;  /* 0x000020004a4a1824 */ /* 0x000fe800078e0263 */
[----:B------:R-:W-:Y:S01]  /*6860*/  @P1 IMAD.IADD R4, R106, 0x1, R74 ;  /* 0x000000016a041824 */ /* 0x000fe200078e024a */
[----:B------:R-:W-:Y:S03]  /*6870*/  @P1 IADD3 R3, PT, PT, R105, R74, RZ ;  /* 0x0000004a69031210 */ /* 0x000fe60007ffe0ff */
[----:B--2---:R-:W-:Y:S01]  /*6880*/  @P1 IMAD.IADD R0, R98, 0x1, R4 ;  /* 0x0000000162001824 */ /* 0x004fe200078e0204 */
[----:B------:R-:W-:Y:S06]  /*6890*/  @P0 BRA `(.L_x_106) ;  /* 0x00000000000c0947 */ /* 0x000fec0003800000 */
[----:B------:R-:W-:Y:S04]  /*68a0*/  SHF.L.U32 R107, R107, 0x1f, RZ ;  /* 0x0000001f6b6b7819 */ /* 0x000fe800000006ff */
[----:B------:R-:W2:Y:S02]  /*68b0*/  SYNCS.PHASECHK.TRANS64.TRYWAIT P0, [R2+URZ+0x80], R107 ;  /* 0x0000806b020075a7 */ /* 0x000ea400080011ff */
[----:B--2---:R-:W-:Y:S05]  /*68c0*/  @!P0 BRA `(.L_x_107) ;  /* 0x0000001800888947 */ /* 0x004fea0003800000 */
.L_x_106:
[----:B------:R-:W-:Y:S05]  /*68d0*/  BSYNC B0 ;  /* 0x0000000000007941 */ /* 0x000fea0003800000 */
.L_x_105:
[----:B------:R-:W-:Y:S11]  /*68e0*/  ISETP.NE.AND P0, PT, R108, RZ, PT ;  /* 0x000000ff6c00720c */ /* 0x000ff60003f05270 */
[----:B------:R-:W-:Y:S02]  /*68f0*/  @!UPT UIADD3 URZ, UPT, UPT, URZ, URZ, URZ ;  /* 0x000000fffffff290 */ /* 0x000fe4000fffe0ff */
[----:B------:R4:W1:Y:S04]  /*6900*/  @P0 LDS.128 R56, [R74] ;  /* 0x000000004a380984 */ /* 0x0008680000000c00 */
[----:B------:R4:W1:Y:S04]  /*6910*/  @P0 LDS.128 R68, [R3+0x20] ;  /* 0x0000200003440984 */ /* 0x0008680000000c00 */
[----:B------:R4:W1:Y:S04]  /*6920*/  @P0 LDS.128 R60, [R4+0x10] ;  /* 0x00001000043c0984 */ /* 0x0008680000000c00 */
[----:B------:R4:W1:Y:S02]  /*6930*/  @P0 LDS.128 R76, [R0+0x10] ;  /* 0x00001000004c0984 */ /* 0x0008640000000c00 */
.L_x_104:
[----:B------:R-:W-:Y:S05]  /*6940*/  BSYNC B1 ;  /* 0x0000000000017941 */ /* 0x000fea0003800000 */
.L_x_103:
[----:B--2-4-:R-:W-:Y:S05]  /*6950*/  VIADD R0, R48, 0x20 ;  /* 0x0000002030007836 */ /* 0x014fea0000000000 */
[----:B------:R-:W-:Y:S04]  /*6960*/  SHF.R.U32.HI R0, RZ, 0x15, R0 ;  /* 0x00000015ff007819 */ /* 0x000fe80000011600 */
[----:B------:R-:W-:Y:S11]  /*6970*/  LOP3.LUT P0, RZ, R0, 0x3, R92, 0x48, !PT ;  /* 0x0000000300ff7812 */ /* 0x000ff6000780485c */
[----:B------:R-:W-:Y:S02]  /*6980*/  @!UPT UIADD3 URZ, UPT, UPT, URZ, URZ, URZ ;  /* 0x000000fffffff290 */ /* 0x000fe4000fffe0ff */
[----:B------:R-:W-:Y:S05]  /*6990*/  @!P0 BRA `(.L_x_108) ;  /* 0x0000000000408947 */ /* 0x000fea0003800000 */
[----:B------:R-:W2:Y:S01]  /*69a0*/  LDCU.64 UR8, c[0x4][0x70] ;  /* 0x01000e00ff0877ac */ /* 0x000ea20008000a00 */
[----:B------:R-:W-:Y:S01]  /*69b0*/  MOV R3, 0x0 ;  /* 0x0000000000037802 */ /* 0x000fe20000000f00 */
[----:B------:R-:W-:Y:S02]  /*69c0*/  HFMA2 R12, -RZ, RZ, 0, 5.9604644775390625e-08 ;  /* 0x00000001ff0c7431 */ /* 0x000fe400000001ff */
[----:B-1----:R-:W-:Y:S02]  /*69d0*/  IMAD.MOV.U32 R8, RZ, RZ, 0x192 ;  /* 0x00000192ff087424 */ /* 0x002fe400078e00ff */
[----:B------:R-:W-:Y:S01]  /*69e0*/  IMAD.MOV.U32 R13, RZ, RZ, RZ ;  /* 0x000000ffff0d7224 */ /* 0x000fe200078e00ff */
[----:B------:R-:W1:Y:S01]  /*69f0*/  LDCU.64 UR6, c[0x4][0x78] ;  /* 0x01000f00ff0677ac */ /* 0x000e620008000a00 */
[----:B------:R-:W4:Y:S01]  /*6a00*/  LDC.64 R2, c[0x4][R3] ;  /* 0x0100000003027b82 */ /* 0x000f220000000a00 */
[----:B------:R-:W5:Y:S01]  /*6a10*/  LDCU.64 UR4, c[0x4][0x10] ;  /* 0x01000200ff0477ac */ /* 0x000f620008000a00 */
[----:B--2---:R-:W-:Y:S01]  /*6a20*/  MOV R5, UR9 ;  /* 0x0000000900057c02 */ /* 0x004fe20008000f00 */
[----:B------:R-:W-:Y:S01]  /*6a30*/  IMAD.U32 R4, RZ, RZ, UR8 ;  /* 0x00000008ff047e24 */ /* 0x000fe2000f8e00ff */
[----:B-1----:R-:W-:Y:S01]  /*6a40*/  MOV R7, UR7 ;  /* 0x0000000700077c02 */ /* 0x002fe20008000f00 */
[----:B------:R-:W-:Y:S01]  /*6a50*/  IMAD.U32 R6, RZ, RZ, UR6 ;  /* 0x00000006ff067e24 */ /* 0x000fe2000f8e00ff */
[----:B-----5:R-:W-:Y:S01]  /*6a60*/  MOV R11, UR5 ;  /* 0x00000005000b7c02 */ /* 0x020fe20008000f00 */
[----:B------:R-:W-:Y:S02]  /*6a70*/  IMAD.U32 R10, RZ, RZ, UR4 ;  /* 0x00000004ff0a7e24 */ /* 0x000fe4000f8e00ff */
[----:B------:R-:W-:Y:S07]  /*6a80*/  LEPC R20, `(.L_x_108) ;  /* 0x000000001014794e */ /* 0x000fee0000000000 */
[----:B---34-:R-:W-:Y:S05]  /*6a90*/  CALL.ABS.NOINC R2 ;  /* 0x0000000002007343 */ /* 0x018fea0003c00000 */
.L_x_108:
[----:B------:R-:W-:Y:S01]  /*6aa0*/  ISETP.NE.AND P0, PT, R100, RZ, PT ;  /* 0x000000ff6400720c */ /* 0x000fe20003f05270 */
[----:B------:R-:W-:Y:S05]  /*6ab0*/  WARPSYNC.ALL ;  /* 0x0000000000007948 */ /* 0x000fea0003800000 */
[----:B------:R-:W-:Y:S01]  /*6ac0*/  R2UR UR4, R48 ;  /* 0x00000000300472ca */ /* 0x000fe200000e0000 */
[----:B------:R-:W-:Y:S01]  /*6ad0*/  USHF.L.U32 UR8, UR43, 0xd, URZ ;  /* 0x0000000d2b087899 */ /* 0x000fe200080006ff */
[----:B------:R-:W-:Y:S01]  /*6ae0*/  R2UR UR5, R73 ;  /* 0x00000000490572ca */ /* 0x000fe200000e0000 */
[----:B------:R-:W-:Y:S01]  /*6af0*/  BSSY.RECONVERGENT B0, `(.L_x_109) ;  /* 0x000008e000007945 */ /* 0x000fe20003800200 */
[C---:B-1----:R-:W-:Y:S02]  /*6b00*/  SHF.L.U32 R0, R56.reuse, 0x10, RZ ;  /* 0x0000001038007819 */ /* 0x042fe400000006ff */
[----:B------:R-:W-:Y:S02]  /*6b10*/  LOP3.LUT R2, R56, 0xffff0000, RZ, 0xc0, !PT ;  /* 0xffff000038027812 */ /* 0x000fe400078ec0ff */
[C---:B------:R-:W-:Y:S02]  /*6b20*/  SHF.L.U32 R3, R57.reuse, 0x10, RZ ;  /* 0x0000001039037819 */ /* 0x040fe400000006ff */
[----:B------:R-:W-:Y:S02]  /*6b30*/  LOP3.LUT R48, R57, 0xffff0000, RZ, 0xc0, !PT ;  /* 0xffff000039307812 */ /* 0x000fe400078ec0ff */
[C---:B------:R-:W-:Y:S01]  /*6b40*/  SHF.L.U32 R50, R58.reuse, 0x10, RZ ;  /* 0x000000103a327819 */ /* 0x040fe200000006ff */
[----:B------:R-:W1:Y:S01]  /*6b50*/  LDTM.x32 R4, tmem[UR4+0x20] ;  /* 0x00002004000479ee */ /* 0x000e6200082c0000 */
[----:B------:R-:W-:Y:S01]  /*6b60*/  LOP3.LUT R51, R58, 0xffff0000, RZ, 0xc0, !PT ;  /* 0xffff00003a337812 */ /* 0x000fe200078ec0ff */
[----:B------:R-:W-:Y:S01]  /*6b70*/  NOP ;  /* 0x0000000000007918 */ /* 0x000fe20000000000 */
[C---:B------:R-:W-:Y:S01]  /*6b80*/  SHF.L.U32 R52, R59.reuse, 0x10, RZ ;  /* 0x000000103b347819 */ /* 0x040fe200000006ff */
[----:B------:R-:W-:Y:S01]  /*6b90*/  UIADD3 UR5, UPT, UPT, UR5, 0x100, URZ ;  /* 0x0000010005057890 */ /* 0x000fe2000fffe0ff */
[----:B------:R-:W-:Y:S02]  /*6ba0*/  LOP3.LUT R53, R59, 0xffff0000, RZ, 0xc0, !PT ;  /* 0xffff00003b357812 */ /* 0x000fe400078ec0ff */
[C---:B------:R-:W-:Y:S01]  /*6bb0*/  SHF.L.U32 R54, R60.reuse, 0x10, RZ ;  /* 0x000000103c367819 */ /* 0x040fe200000006ff */
[----:B------:R-:W-:Y:S01]  /*6bc0*/  UPRMT UR5, UR37, 0x654, UR5 ;  /* 0x0000065425057896 */ /* 0x000fe20008000005 */
[----:B------:R-:W-:Y:S02]  /*6bd0*/  LOP3.LUT R55, R60, 0xffff0000, RZ, 0xc0, !PT ;  /* 0xffff00003c377812 */ /* 0x000fe400078ec0ff */
[C---:B------:R-:W-:Y:S02]  /*6be0*/  SHF.L.U32 R56, R61.reuse, 0x10, RZ ;  /* 0x000000103d387819 */ /* 0x040fe400000006ff */
[----:B------:R-:W-:Y:S02]  /*6bf0*/  LOP3.LUT R57, R61, 0xffff0000, RZ, 0xc0, !PT ;  /* 0xffff00003d397812 */ /* 0x000fe400078ec0ff */
[C---:B------:R-:W-:Y:S02]  /*6c00*/  SHF.L.U32 R58, R62.reuse, 0x10, RZ ;  /* 0x000000103e3a7819 */ /* 0x040fe400000006ff */
[----:B------:R-:W-:Y:S01]  /*6c10*/  LOP3.LUT R59, R62, 0xffff0000, RZ, 0xc0, !PT ;  /* 0xffff00003e3b7812 */ /* 0x000fe200078ec0ff */
[----:B-1----:R-:W-:Y:S01]  /*6c20*/  SYNCS.ARRIVE.TRANS64.RED.A1T0 RZ, [UR5], RZ ;  /* 0x000000ffffff79a7 */ /* 0x002fe20008100405 */
[C---:B------:R-:W-:Y:S02]  /*6c30*/  SHF.L.U32 R60, R63.reuse, 0x10, RZ ;  /* 0x000000103f3c7819 */ /* 0x040fe400000006ff */
[----:B------:R-:W-:Y:S02]  /*6c40*/  LOP3.LUT R61, R63, 0xffff0000, RZ, 0xc0, !PT ;  /* 0xffff00003f3d7812 */ /* 0x000fe400078ec0ff */
[C---:B------:R-:W-:Y:S01]  /*6c50*/  SHF.L.U32 R62, R68.reuse, 0x10, RZ ;  /* 0x00000010443e7819 */ /* 0x040fe200000006ff */
[C---:B------:R-:W-:Y:S01]  /*6c60*/  FMUL R4, R47.reuse, R4 ;  /* 0x000000042f047220 */ /* 0x040fe20000400000 */
[----:B------:R-:W-:Y:S01]  /*6c70*/  LOP3.LUT R63, R68, 0xffff0000, RZ, 0xc0, !PT ;  /* 0xffff0000443f7812 */ /* 0x000fe200078ec0ff */
[----:B------:R-:W-:Y:S01]  /*6c80*/  FMUL R5, R47, R5 ;  /* 0x000000052f057220 */ /* 0x000fe20000400000 */
[----:B---3--:R-:W-:Y:S01]  /*6c90*/  SHF.L.U32 R64, R69, 0x10, RZ ;  /* 0x0000001045407819 */ /* 0x008fe200000006ff */
[----:B------:R-:W-:Y:S01]  /*6ca0*/  FMUL R6, R47, R6 ;  /* 0x000000062f067220 */ /* 0x000fe20000400000 */
[----:B------:R-:W-:Y:S01]  /*6cb0*/  LOP3.LUT R65, R69, 0xffff0000, RZ, 0xc0, !PT ;  /* 0xffff000045417812 */ /* 0x000fe200078ec0ff */
[----:B------:R-:W-:Y:S01]  /*6cc0*/  FMUL R7, R47, R7 ;  /* 0x000000072f077220 */ /* 0x000fe20000400000 */
[----:B------:R-:W-:Y:S01]  /*6cd0*/  SHF.L.U32 R66, R70, 0x10, RZ ;  /* 0x0000001046427819 */ /* 0x000fe200000006ff */
[----:B------:R-:W-:Y:S01]  /*6ce0*/  FFMA R4, R49, R0, R4 ;  /* 0x0000000031047223 */ /* 0x000fe20000000004 */
[C---:B------:R-:W-:Y:S01]  /*6cf0*/  SHF.L.U32 R74, R78.reuse, 0x10, RZ ;  /* 0x000000104e4a7819 */ /* 0x040fe200000006ff */
[----:B------:R-:W-:Y:S01]  /*6d00*/  FMUL R8, R47, R8 ;  /* 0x000000082f087220 */ /* 0x000fe20000400000 */
[----:B------:R-:W-:Y:S01]  /*6d10*/  LOP3.LUT R75, R78, 0xffff0000, RZ, 0xc0, !PT ;  /* 0xffff00004e4b7812 */ /* 0x000fe200078ec0ff */
[C---:B------:R-:W-:Y:S01]  /*6d20*/  FFMA R5, R49.reuse, R2, R5 ;  /* 0x0000000231057223 */ /* 0x040fe20000000005 */
[----:B------:R-:W-:Y:S01]  /*6d30*/  LOP3.LUT R67, R70, 0xffff0000, RZ, 0xc0, !PT ;  /* 0xffff000046437812 */ /* 0x000fe200078ec0ff */
[C---:B------:R-:W-:Y:S01]  /*6d40*/  FFMA R6, R49.reuse, R3, R6 ;  /* 0x0000000331067223 */ /* 0x040fe20000000006 */
[----:B------:R-:W-:Y:S01]  /*6d50*/  FFMA R7, R49, R48, R7 ;  /* 0x0000003031077223 */ /* 0x000fe20000000007 */
[----:B------:R-:W-:Y:S01]  /*6d60*/  IADD3 R78, PT, PT, R99, UR8, RZ ;  /* 0x00000008634e7c10 */ /* 0x000fe2000fffe0ff */
[----:B------:R-:W-:Y:S01]  /*6d70*/  FFMA R8, R49, R50, R8 ;  /* 0x0000003231087223 */ /* 0x000fe20000000008 */
[----:B------:R-:W-:Y:S01]  /*6d80*/  F2FP.BF16.F32.PACK_AB R4, R5, R4 ;  /* 0x000000040504723e */ /* 0x000fe200000010ff */
[----:B------:R-:W-:Y:S01]  /*6d90*/  FMUL R9, R47, R9 ;  /* 0x000000092f097220 */ /* 0x000fe20000400000 */
[----:B------:R-:W-:Y:S01]  /*6da0*/  F2FP.BF16.F32.PACK_AB R5, R7, R6 ;  /* 0x000000060705723e */ /* 0x000fe200000010ff */
[----:B------:R-:W-:Y:S01]  /*6db0*/  FMUL R0, R47, R10 ;  /* 0x0000000a2f007220 */ /* 0x000fe20000400000 */
[-C--:B------:R-:W-:Y:S01]  /*6dc0*/  IADD3 R106, PT, PT, R106, R78.reuse, RZ ;  /* 0x0000004e6a6a7210 */ /* 0x080fe20007ffe0ff */
[----:B------:R-:W-:Y:S01]  /*6dd0*/  FFMA R9, R49, R51, R9 ;  /* 0x0000003331097223 */ /* 0x000fe20000000009 */
[----:B------:R-:W-:Y:S01]  /*6de0*/  IADD3 R105, PT, PT, R105, R78, RZ ;  /* 0x0000004e69697210 */ /* 0x000fe20007ffe0ff */
[----:B------:R-:W-:Y:S01]  /*6df0*/  FFMA R0, R49, R52, R0 ;  /* 0x0000003431007223 */ /* 0x000fe20000000000 */
[C---:B------:R-:W-:Y:S01]  /*6e00*/  FMUL R2, R47.reuse, R11 ;  /* 0x0000000b2f027220 */ /* 0x040fe20000400000 */
[----:B------:R-:W-:Y:S01]  /*6e10*/  FMUL R3, R47, R12 ;  /* 0x0000000c2f037220 */ /* 0x000fe20000400000 */
[----:B------:R-:W-:Y:S01]  /*6e20*/  F2FP.BF16.F32.PACK_AB R6, R9, R8 ;  /* 0x000000080906723e */ /* 0x000fe200000010ff */
[----:B------:R-:W-:Y:S01]  /*6e30*/  FMUL R10, R47, R13 ;  /* 0x0000000d2f0a7220 */ /* 0x000fe20000400000 */
[C---:B------:R-:W-:Y:S01]  /*6e40*/  FFMA R2, R49.reuse, R53, R2 ;  /* 0x0000003531027223 */ /* 0x040fe20000000002 */
[----:B------:R-:W-:Y:S01]  /*6e50*/  FFMA R3, R49, R54, R3 ;  /* 0x0000003631037223 */ /* 0x000fe20000000003 */
[----:B------:R-:W-:Y:S01]  /*6e60*/  FMUL R11, R47, R14 ;  /* 0x0000000e2f0b7220 */ /* 0x000fe20000400000 */
[----:B------:R-:W-:Y:S01]  /*6e70*/  FFMA R10, R49, R55, R10 ;  /* 0x00000037310a7223 */ /* 0x000fe2000000000a */
[C---:B------:R-:W-:Y:S01]  /*6e80*/  FMUL R15, R47.reuse, R15 ;  /* 0x0000000f2f0f7220 */ /* 0x040fe20000400000 */
[C---:B------:R-:W-:Y:S01]  /*6e90*/  FMUL R12, R47.reuse, R16 ;  /* 0x000000102f0c7220 */ /* 0x040fe20000400000 */
[----:B------:R-:W-:Y:S01]  /*6ea0*/  FMUL R13, R47, R17 ;  /* 0x000000112f0d7220 */ /* 0x000fe20000400000 */
[----:B------:R-:W-:Y:S01]  /*6eb0*/  FFMA R11, R49, R56, R11 ;  /* 0x00000038310b7223 */ /* 0x000fe2000000000b */
[----:B------:R-:W-:Y:S01]  /*6ec0*/  FMUL R14, R47, R18 ;  /* 0x000000122f0e7220 */ /* 0x000fe20000400000 */
[----:B------:R-:W-:Y:S01]  /*6ed0*/  FFMA R15, R49, R57, R15 ;  /* 0x00000039310f7223 */ /* 0x000fe2000000000f */
[----:B------:R-:W-:Y:S01]  /*6ee0*/  FMUL R19, R47, R19 ;  /* 0x000000132f137220 */ /* 0x000fe20000400000 */
[----:B------:R-:W-:Y:S01]  /*6ef0*/  F2FP.BF16.F32.PACK_AB R7, R2, R0 ;  /* 0x000000000207723e */ /* 0x000fe200000010ff */
[----:B------:R-:W-:Y:S01]  /*6f00*/  FFMA R12, R49, R58, R12 ;  /* 0x0000003a310c7223 */ /* 0x000fe2000000000c */
[----:B------:R-:W-:Y:S01]  /*6f10*/  FMUL R16, R47, R20 ;  /* 0x000000142f107220 */ /* 0x000fe20000400000 */
[----:B------:R-:W-:Y:S01]  /*6f20*/  FFMA R13, R49, R59, R13 ;  /* 0x0000003b310d7223 */ /* 0x000fe2000000000d */
[----:B------:R-:W-:Y:S01]  /*6f30*/  FMUL R17, R47, R21 ;  /* 0x000000152f117220 */ /* 0x000fe20000400000 */
[----:B------:R1:W-:Y:S01]  /*6f40*/  STS.128 [R99+UR8], R4 ;  /* 0x0000000463007988 */ /* 0x0003e20008000c08 */
[----:B------:R-:W-:Y:S01]  /*6f50*/  SHF.L.U32 R68, R71, 0x10, RZ ;  /* 0x0000001047447819 */ /* 0x000fe200000006ff */
[----:B------:R-:W-:Y:S01]  /*6f60*/  FFMA R14, R49, R60, R14 ;  /* 0x0000003c310e7223 */ /* 0x000fe2000000000e */
[----:B------:R-:W-:Y:S01]  /*6f70*/  LOP3.LUT R69, R71, 0xffff0000, RZ, 0xc0, !PT ;  /* 0xffff000047457812 */ /* 0x000fe200078ec0ff */
[----:B------:R-:W-:Y:S01]  /*6f80*/  FMUL R18, R47, R22 ;  /* 0x000000162f127220 */ /* 0x000fe20000400000 */
[----:B------:R-:W-:Y:S01]  /*6f90*/  SHF.L.U32 R70, R76, 0x10, RZ ;  /* 0x000000104c467819 */ /* 0x000fe200000006ff */
[----:B------:R-:W-:Y:S01]  /*6fa0*/  FFMA R19, R49, R61, R19 ;  /* 0x0000003d31137223 */ /* 0x000fe20000000013 */
[----:B------:R-:W-:Y:S01]  /*6fb0*/  FMUL R23, R47, R23 ;  /* 0x000000172f177220 */ /* 0x000fe20000400000 */
[----:B------:R-:W-:Y:S01]  /*6fc0*/  FFMA R16, R49, R62, R16 ;  /* 0x0000003e31107223 */ /* 0x000fe20000000010 */
[----:B------:R-:W-:Y:S01]  /*6fd0*/  FMUL R20, R47, R24 ;  /* 0x000000182f147220 */ /* 0x000fe20000400000 */
[----:B------:R-:W-:Y:S01]  /*6fe0*/  FFMA R17, R49, R63, R17 ;  /* 0x0000003f31117223 */ /* 0x000fe20000000011 */
[----:B------:R-:W-:Y:S01]  /*6ff0*/  FMUL R21, R47, R25 ;  /* 0x000000192f157220 */ /* 0x000fe20000400000 */
[----:B------:R-:W-:Y:S01]  /*7000*/  FFMA R18, R49, R64, R18 ;  /* 0x0000004031127223 */ /* 0x000fe20000000012 */
[----:B------:R-:W-:Y:S01]  /*7010*/  FMUL R22, R47, R26 ;  /* 0x0000001a2f167220 */ /* 0x000fe20000400000 */
[----:B------:R-:W-:Y:S01]  /*7020*/  F2FP.BF16.F32.PACK_AB R8, R10, R3 ;  /* 0x000000030a08723e */ /* 0x000fe200000010ff */
[----:B------:R-:W-:Y:S01]  /*7030*/  FFMA R23, R49, R65, R23 ;  /* 0x0000004131177223 */ /* 0x000fe20000000017 */
[----:B------:R-:W-:Y:S01]  /*7040*/  F2FP.BF16.F32.PACK_AB R9, R15, R11 ;  /* 0x0000000b0f09723e */ /* 0x000fe200000010ff */
[----:B------:R-:W-:Y:S01]  /*7050*/  FMUL R27, R47, R27 ;  /* 0x0000001b2f1b7220 */ /* 0x000fe20000400000 */
[----:B------:R-:W-:Y:S01]  /*7060*/  F2FP.BF16.F32.PACK_AB R10, R13, R12 ;  /* 0x0000000c0d0a723e */ /* 0x000fe200000010ff */
[----:B------:R-:W-:Y:S01]  /*7070*/  FFMA R20, R49, R66, R20 ;  /* 0x0000004231147223 */ /* 0x000fe20000000014 */
[----:B------:R-:W-:Y:S01]  /*7080*/  F2FP.BF16.F32.PACK_AB R11, R19, R14 ;  /* 0x0000000e130b723e */ /* 0x000fe200000010ff */
[----:B------:R-:W-:Y:S01]  /*7090*/  FMUL R24, R47, R28 ;  /* 0x0000001c2f187220 */ /* 0x000fe20000400000 */
[----:B------:R-:W-:Y:S01]  /*70a0*/  LOP3.LUT R71, R76, 0xffff0000, RZ, 0xc0, !PT ;  /* 0xffff00004c477812 */ /* 0x000fe200078ec0ff */
[----:B------:R-:W-:Y:S01]  /*70b0*/  FFMA R21, R49, R67, R21 ;  /* 0x0000004331157223 */ /* 0x000fe20000000015 */
[----:B------:R-:W-:Y:S01]  /*70c0*/  SHF.L.U32 R72, R77, 0x10, RZ ;  /* 0x000000104d487819 */ /* 0x000fe200000006ff */
[----:B------:R1:W-:Y:S01]  /*70d0*/  STS.128 [R106+0x10], R8 ;  /* 0x000010086a007388 */ /* 0x0003e20000000c00 */
[----:B------:R-:W-:Y:S01]  /*70e0*/  FMUL R25, R47, R29 ;  /* 0x0000001d2f197220 */ /* 0x000fe20000400000 */
[----:B------:R-:W-:Y:S01]  /*70f0*/  FFMA R22, R49, R68, R22 ;  /* 0x0000004431167223 */ /* 0x000fe20000000016 */
[----:B------:R-:W-:Y:S01]  /*7100*/  LOP3.LUT R73, R77, 0xffff0000, RZ, 0xc0, !PT ;  /* 0xffff00004d497812 */ /* 0x000fe200078ec0ff */
[----:B------:R-:W-:Y:S01]  /*7110*/  FMUL R26, R47, R30 ;  /* 0x0000001e2f1a7220 */ /* 0x000fe20000400000 */
[----:B------:R-:W-:Y:S01]  /*7120*/  FFMA R27, R49, R69, R27 ;  /* 0x00000045311b7223 */ /* 0x000fe2000000001b */
[----:B------:R-:W-:Y:S01]  /*7130*/  FMUL R31, R47, R31 ;  /* 0x0000001f2f1f7220 */ /* 0x000fe20000400000 */
[----:B------:R-:W-:Y:S01]  /*7140*/  FFMA R24, R49, R70, R24 ;  /* 0x0000004631187223 */ /* 0x000fe20000000018 */
[----:B------:R-:W-:Y:S01]  /*7150*/  FMUL R28, R47, R32 ;  /* 0x000000202f1c7220 */ /* 0x000fe20000400000 */
[----:B------:R-:W-:Y:S01]  /*7160*/  FFMA R25, R49, R71, R25 ;  /* 0x0000004731197223 */ /* 0x000fe20000000019 */
[----:B------:R-:W-:Y:S01]  /*7170*/  SHF.L.U32 R76, R79, 0x10, RZ ;  /* 0x000000104f4c7819 */ /* 0x000fe200000006ff */
[----:B------:R-:W-:Y:S01]  /*7180*/  FMUL R29, R47, R33 ;  /* 0x000000212f1d7220 */ /* 0x000fe20000400000 */
[----:B------:R-:W-:Y:S01]  /*7190*/  F2FP.BF16.F32.PACK_AB R16, R17, R16 ;  /* 0x000000101110723e */ /* 0x000fe200000010ff */
[----:B------:R-:W-:Y:S01]  /*71a0*/  FFMA R26, R49, R72, R26 ;  /* 0x00000048311a7223 */ /* 0x000fe2000000001a */
[----:B------:R-:W-:Y:S01]  /*71b0*/  LOP3.LUT R77, R79, 0xffff0000, RZ, 0xc0, !PT ;  /* 0xffff00004f4d7812 */ /* 0x000fe200078ec0ff */
[----:B------:R-:W-:Y:S01]  /*71c0*/  FMUL R30, R47, R34 ;  /* 0x000000222f1e7220 */ /* 0x000fe20000400000 */
[----:B------:R-:W-:Y:S01]  /*71d0*/  F2FP.BF16.F32.PACK_AB R17, R23, R18 ;  /* 0x000000121711723e */ /* 0x000fe200000010ff */
[----:B------:R-:W-:Y:S01]  /*71e0*/  FFMA R31, R49, R73, R31 ;  /* 0x00000049311f7223 */ /* 0x000fe2000000001f */
[----:B------:R-:W-:Y:S01]  /*71f0*/  FMUL R35, R47, R35 ;  /* 0x000000232f237220 */ /* 0x000fe20000400000 */
[----:B------:R-:W-:Y:S01]  /*7200*/  F2FP.BF16.F32.PACK_AB R18, R21, R20 ;  /* 0x000000141512723e */ /* 0x000fe200000010ff */
[----:B------:R-:W-:Y:S01]  /*7210*/  FFMA R28, R49, R74, R28 ;  /* 0x0000004a311c7223 */ /* 0x000fe2000000001c */
[----:B------:R-:W-:Y:S01]  /*7220*/  F2FP.BF16.F32.PACK_AB R19, R27, R22 ;  /* 0x000000161b13723e */ /* 0x000fe200000010ff */
[C---:B------:R-:W-:Y:S01]  /*7230*/  FFMA R29, R49.reuse, R75, R29 ;  /* 0x0000004b311d7223 */ /* 0x040fe2000000001d */
[C---:B------:R-:W-:Y:S01]  /*7240*/  FFMA R30, R49.reuse, R76, R30 ;  /* 0x0000004c311e7223 */ /* 0x040fe2000000001e */
[----:B------:R-:W-:Y:S01]  /*7250*/  FFMA R35, R49, R77, R35 ;  /* 0x0000004d31237223 */ /* 0x000fe20000000023 */
[----:B------:R-:W-:Y:S01]  /*7260*/  F2FP.BF16.F32.PACK_AB R24, R25, R24 ;  /* 0x000000181918723e */ /* 0x000fe200000010ff */
[----:B------:R1:W-:Y:S01]  /*7270*/  STS.128 [R105+0x20], R16 ;  /* 0x0000201069007388 */ /* 0x0003e20000000c00 */
[----:B------:R-:W-:Y:S02]  /*7280*/  F2FP.BF16.F32.PACK_AB R25, R31, R26 ;  /* 0x0000001a1f19723e */ /* 0x000fe400000010ff */
[----:B------:R-:W-:Y:S02]  /*7290*/  F2FP.BF16.F32.PACK_AB R26, R29, R28 ;  /* 0x0000001c1d1a723e */ /* 0x000fe400000010ff */
[----:B------:R-:W-:Y:S02]  /*72a0*/  F2FP.BF16.F32.PACK_AB R27, R35, R30 ;  /* 0x0000001e231b723e */ /* 0x000fe400000010ff */
[----:B------:R-:W-:Y:S05]  /*72b0*/  IADD3 R0, PT, PT, R98, R106, RZ ;  /* 0x0000006a62007210 */ /* 0x000fea0007ffe0ff */
        /* <DEDUP_REMOVED lines=9> */
[----:B------:R-:W-:Y:S02]  /*7350*/  UIADD3 UR10, UP0, UPT, UR54, 0x680, URZ ;  /* 0x00000680360a7890 */ /* 0x000fe4000ff1e0ff */
[----:B------:R-:W-:Y:S02]  /*7360*/  UIADD3 UR5, UPT, UPT, UR41, 0x20, URZ ;  /* 0x0000002029057890 */ /* 0x000fe4000fffe0ff */
[----:B------:R-:W-:Y:S02]  /*7370*/  UIADD3 UR4, UPT, UPT, UR48, 0x200, UR8 ;  /* 0x0000020030047890 */ /* 0x000fe4000fffe008 */
[----:B------:R-:W-:Y:S01]  /*7380*/  UIADD3.X UR11, UPT, UPT, URZ, UR55, URZ, UP0, !UPT ;  /* 0x00000037ff0b7290 */ /* 0x000fe200087fe4ff */
[----:B------:R-:W-:Y:S01]  /*7390*/  UMOV UR6, UR42 ;  /* 0x0000002a00067c82 */ /* 0x000fe20008000000 */
[----:B------:R-:W-:Y:S07]  /*73a0*/  UMOV UR7, UR36 ;  /* 0x0000002400077c82 */ /* 0x000fee0008000000 */
[----:B------:R2:W-:Y:S02]  /*73b0*/  UTMASTG.3D [UR4], [UR10] ;  /* 0x000000040a0073b5 */ /* 0x0005e40008010000 */
[----:B--2---:R0:W-:Y:S02]  /*73c0*/  UTMACMDFLUSH ;  /* 0x00000000000079b7 */ /* 0x0041e40000000000 */
.L_x_110:
[----:B------:R-:W-:Y:S05]  /*73d0*/  BSYNC.RECONVERGENT B0 ;  /* 0x0000000000007941 */ /* 0x000fea0003800200 */
.L_x_109:
[----:B------:R-:W-:Y:S01]  /*73e0*/  UIADD3 UR43, UPT, UPT, UR43, 0x1, URZ ;  /* 0x000000012b2b7890 */ /* 0x000fe2000fffe0ff */
[----:B------:R-:W-:Y:S03]  /*73f0*/  BSSY.RECONVERGENT B0, `(.L_x_111) ;  /* 0x0000008000007945 */ /* 0x000fe60003800200 */
[----:B------:R-:W-:Y:S04]  /*7400*/  UISETP.NE.AND UP0, UPT, UR43, 0x3, UPT ;  /* 0x000000032b00788c */ /* 0x000fe8000bf05270 */
[----:B------:R-:W-:Y:S02]  /*7410*/  UISETP.EQ.XOR UP1, UPT, UR40, 0x3, !UP0 ;  /* 0x000000032800788c */ /* 0x000fe4000c722a70 */
[----:B------:R-:W-:Y:S02]  /*7420*/  USEL UR56, UR43, URZ, UP0 ;  /* 0x000000ff2b387287 */ /* 0x000fe40008000000 */
[----:B------:R-:W-:Y:S04]  /*7430*/  USEL UR4, URZ, 0x1, !UP1 ;  /* 0x00000001ff047887 */ /* 0x000fe8000c800000 */
[----:B------:R-:W-:Y:S01]  /*7440*/  ULOP3.LUT UR51, UR51, UR4, URZ, 0x3c, !UPT ;  /* 0x0000000433337292 */ /* 0x000fe2000f8e3cff */
[----:B------:R-:W-:Y:S11]  /*7450*/  @P0 BRA `(.L_x_112) ;  /* 0x0000000000040947 */ /* 0x000ff60003800000 */
[----:B------:R-:W-:Y:S04]  /*7460*/  DEPBAR.LE SB0, 0x1 ;  /* 0x000080400000791a */ /* 0x000fe80000000000 */
.L_x_112:
[----:B------:R-:W-:Y:S05]  /*7470*/  BSYNC.RECONVERGENT B0 ;  /* 0x0000000000007941 */ /* 0x000fea0003800200 */
.L_x_111:
[----:B------:R-:W-:Y:S01]  /*7480*/  BAR.SYNC.DEFER_BLOCKING 0x1, 0x80 ;  /* 0x0042000000007b1d */ /* 0x000fe20000010000 */
[----:B------:R-:W-:Y:S01]  /*7490*/  UISETP.NE.AND UP0, UPT, UR50, -0x2, UPT ;  /* 0xfffffffe3200788c */ /* 0x000fe2000bf05270 */
[----:B------:R-:W-:Y:S08]  /*74a0*/  IADD3 R45, PT, PT, R45, 0x1, RZ ;  /* 0x000000012d2d7810 */ /* 0x000ff00007ffe0ff */
[----:B------:R-:W-:Y:S05]  /*74b0*/  BRA.U !UP0, `(.L_x_113) ;  /* 0x0000000108287547 */ /* 0x000fea000b800000 */
[----:B------:R-:W-:Y:S01]  /*74c0*/  ISETP.NE.AND P0, PT, R104, RZ, PT ;  /* 0x000000ff6800720c */ /* 0x000fe20003f05270 */
[----:B------:R-:W-:Y:S01]  /*74d0*/  IMAD.U32 R2, RZ, RZ, UR49 ;  /* 0x00000031ff027e24 */ /* 0x000fe2000f8e00ff */
[----:B------:R-:W-:Y:S01]  /*74e0*/  UIADD3 UR49, UPT, UPT, UR49, 0x1, URZ ;  /* 0x0000000131317890 */ /* 0x000fe2000fffe0ff */
[----:B-1----:R-:W-:Y:S03]  /*74f0*/  IMAD.U32 R0, RZ, RZ, UR37 ;  /* 0x00000025ff007e24 */ /* 0x002fe6000f8e00ff */
[----:B------:R-:W-:Y:S04]  /*7500*/  UISETP.NE.AND UP0, UPT, UR49, 0x3, UPT ;  /* 0x000000033100788c */ /* 0x000fe8000bf05270 */
[----:B------:R-:W-:Y:S03]  /*7510*/  USEL UR49, UR49, URZ, UP0 ;  /* 0x000000ff31317287 */ /* 0x000fe60008000000 */
[----:B------:R-:W-:Y:S05]  /*7520*/  @P0 LEA R2, R2, UR48, 0x3 ;  /* 0x0000003002020c11 */ /* 0x000fea000f8e18ff */
[----:B------:R-:W-:Y:S05]  /*7530*/  @P0 VIADD R2, R2, 0x98 ;  /* 0x0000009802020836 */ /* 0x000fea0000000000 */
[----:B------:R-:W-:Y:S04]  /*7540*/  @P0 PRMT R0, R0, 0x654, R2 ;  /* 0x0000065400000816 */ /* 0x000fe80000000002 */
[----:B------:R2:W-:Y:S03]  /*7550*/  @P0 SYNCS.ARRIVE.TRANS64.RED.A1T0 RZ, [R0+URZ], RZ ;  /* 0x000000ff00ff09a7 */ /* 0x0005e600081004ff */
.L_x_113:
[----:B------:R-:W-:Y:S01]  /*7560*/  ISETP.NE.AND P2, PT, R101, RZ, PT ;  /* 0x000000ff6500720c */ /* 0x000fe20003f45270 */
[----:B------:R-:W-:Y:S01]  /*7570*/  UIADD3 UR50, UPT, UPT, UR50, 0x2, URZ ;  /* 0x0000000232327890 */ /* 0x000fe2000fffe0ff */
[----:B------:R-:W-:Y:S01]  /*7580*/  ISETP.NE.AND P0, PT, R103, 0x2, PT ;  /* 0x000000026700780c */ /* 0x000fe20003f05270 */
[----:B------:R-:W-:Y:S01]  /*7590*/  IMAD.IADD R14, R43, 0x1, R86 ;  /* 0x000000012b0e7824 */ /* 0x000fe200078e0256 */
[----:B------:R-:W-:Y:S01]  /*75a0*/  ISETP.NE.AND P1, PT, R45, 0x4, PT ;  /* 0x000000042d00780c */ /* 0x000fe20003f25270 */
[----:B------:R-:W-:Y:S01]  /*75b0*/  IMAD.IADD R15, R44, 0x1, R87 ;  /* 0x000000012c0f7824 */ /* 0x000fe200078e0257 */
[----:B------:R-:W-:Y:S02]  /*75c0*/  SEL R2, RZ, 0x1, P0 ;  /* 0x00000001ff027807 */ /* 0x000fe40000000000 */
[----:B-12---:R-:W-:Y:S02]  /*75d0*/  SEL R0, RZ, 0x1, P1 ;  /* 0x00000001ff007807 */ /* 0x006fe40000800000 */
[----:B------:R-:W-:Y:S02]  /*75e0*/  LOP3.LUT R96, R96, R2, RZ, 0x3c, !PT ;  /* 0x0000000260607212 */ /* 0x000fe400078e3cff */
[----:B------:R-:W-:Y:S02]  /*75f0*/  LOP3.LUT R97, R97, R0, RZ, 0x3c, !PT ;  /* 0x0000000061617212 */ /* 0x000fe400078e3cff */
[----:B------:R-:W-:Y:S02]  /*7600*/  @P2 R2UR UR36, R95 ;  /* 0x000000005f2422ca */ /* 0x000fe400000e0000 */
[----:B------:R-:W-:Y:S02]  /*7610*/  SEL R103, R103, RZ, P0 ;  /* 0x000000ff67677207 */ /* 0x000fe40000000000 */
[----:B------:R-:W-:Y:S01]  /*7620*/  SEL R45, R45, RZ, P1 ;  /* 0x000000ff2d2d7207 */ /* 0x000fe20000800000 */
[----:B------:R-:W-:Y:S10]  /*7630*/  @P2 BRA `(.L_x_114) ;  /* 0xffffffd800042947 */ /* 0x000ff4000383ffff */
[----:B------:R-:W-:-:S09]  /*7640*/  UISETP.NE.AND UP0, UPT, UR53, URZ, UPT ;  /* 0x000000ff3500728c */ /* 0x000fd2000bf05270 */
[----:B------:R-:W-:Y:S05]  /*7650*/  BRA.U !UP0, `(.L_x_115) ;  /* 0x0000000108487547 */ /* 0x000fea000b800000 */
[----:B------:R-:W1:Y:S02]  /*7660*/  LDCU.64 UR4, c[0x0][0x890] ;  /* 0x00011200ff0477ac */ /* 0x000e640008000a00 */
[----:B-1----:R-:W-:-:S04]  /*7670*/  UISETP.NE.U32.AND UP0, UPT, UR4, URZ, UPT ;  /* 0x000000ff0400728c */ /* 0x002fc8000bf05070 */
[----:B------:R-:W-:-:S09]  /*7680*/  UISETP.NE.AND.EX UP0, UPT, UR5, URZ, UPT, UP0 ;  /* 0x000000ff0500728c */ /* 0x000fd2000bf05300 */
[----:B------:R-:W-:Y:S05]  /*7690*/  BRA.U UP0, `(.L_x_116) ;  /* 0x00000001000c7547 */ /* 0x000fea000b800000 */
[----:B------:R-:W-:-:S13]  /*76a0*/  FSETP.NEU.AND P0, PT, R49, RZ, PT ;  /* 0x000000ff3100720b */ /* 0x000fda0003f0d000 */
[----:B------:R-:W-:Y:S05]  /*76b0*/  @!P0 EXIT ;  /* 0x000000000000894d */ /* 0x000fea0003800000 */
[----:B------:R-:W-:Y:S05]  /*76c0*/  BRA `(.L_x_115) ;  /* 0x00000000002c7947 */ /* 0x000fea0003800000 */
.L_x_116:
[----:B------:R-:W-:Y:S01]  /*76d0*/  ISETP.NE.AND P0, PT, R102, RZ, PT ;  /* 0x000000ff6600720c */ /* 0x000fe20003f05270 */
[----:B------:R-:W-:-:S12]  /*76e0*/  BSSY.RECONVERGENT B0, `(.L_x_115) ;  /* 0x0000009000007945 */ /* 0x000fd80003800200 */
[----:B------:R-:W-:Y:S05]  /*76f0*/  @P0 BRA `(.L_x_117) ;  /* 0x0000000000140947 */ /* 0x000fea0003800000 */
[----:B------:R-:W1:Y:S02]  /*7700*/  LDCU.64 UR4, c[0x0][0x888] ;  /* 0x00011100ff0477ac */ /* 0x000e640008000a00 */
[----:B-1----:R-:W-:-:S04]  /*7710*/  ISETP.NE.U32.AND P0, PT, RZ, UR4, PT ;  /* 0x00000004ff007c0c */ /* 0x002fc8000bf05070 */
[----:B------:R-:W-:-:S13]  /*7720*/  ISETP.NE.AND.EX P0, PT, RZ, UR5, PT, P0 ;  /* 0x00000005ff007c0c */ /* 0x000fda000bf05300 */
[----:B------:R-:W-:Y:S05]  /*7730*/  @!P0 EXIT ;  /* 0x000000000000894d */ /* 0x000fea0003800000 */
[----:B------:R-:W-:Y:S05]  /*7740*/  BRA `(.L_x_118) ;  /* 0x0000000000087947 */ /* 0x000fea0003800000 */
.L_x_117:
[----:B------:R-:W-:-:S13]  /*7750*/  FSETP.NEU.AND P0, PT, R49, RZ, PT ;  /* 0x000000ff3100720b */ /* 0x000fda0003f0d000 */
[----:B------:R-:W-:Y:S05]  /*7760*/  @!P0 EXIT ;  /* 0x000000000000894d */ /* 0x000fea0003800000 */
.L_x_118:
[----:B------:R-:W-:Y:S05]  /*7770*/  BSYNC.RECONVERGENT B0 ;  /* 0x0000000000007941 */ /* 0x000fea0003800200 */
.L_x_115:
[----:B------:R-:W-:Y:S01]  /*7780*/  ULEA UR4, UR49, UR48, 0x3 ;  /* 0x0000003031047291 */ /* 0x000fe2000f8e18ff */
[----:B------:R-:W-:-:S04]  /*7790*/  DEPBAR.LE SB0, 0x0 ;  /* 0x000080000000791a */ /* 0x000fc80000000000 */
[----:B------:R-:W-:-:S04]  /*77a0*/  UIADD3 UR4, UPT, UPT, UR4, 0x98, URZ ;  /* 0x0000009804047890 */ /* 0x000fc8000fffe0ff */
[----:B------:R-:W-:-:S09]  /*77b0*/  UPRMT UR4, UR37, 0x654, UR4 ;  /* 0x0000065425047896 */ /* 0x000fd20008000004 */
[----:B------:R-:W-:Y:S01]  /*77c0*/  SYNCS.ARRIVE.TRANS64.RED.A1T0 RZ, [UR4], RZ ;  /* 0x000000ffffff79a7 */ /* 0x000fe20008100404 */
[----:B------:R-:W-:Y:S05]  /*77d0*/  EXIT ;  /* 0x000000000000794d */ /* 0x000fea0003800000 */
.L_x_19:
[----:B--2---:R2:W1:Y:S02]  /*77e0*/  SYNCS.PHASECHK.TRANS64.TRYWAIT P0, [R2+URZ+0x130], R3 ;  /* 0x00013003020075a7 */ /* 0x00446400080011ff */
[----:B-1----:R-:W-:Y:S05]  /*77f0*/  @!P0 NANOSLEEP.SYNCS 0x989680 ;  /* 0x009896800000895d */ /* 0x002fea0003900000 */
[----:B------:R-:W1:Y:S02]  /*7800*/  @!P0 SYNCS.PHASECHK.TRANS64 P0, [R2+URZ+0x130], R3 ;  /* 0x00013003020085a7 */ /* 0x000e6400080010ff */
[----:B-1----:R-:W-:Y:S05]  /*7810*/  @!P0 BRA `(.L_x_19) ;  /* 0xfffffffc00f08947 */ /* 0x002fea000383ffff */
[----:B------:R-:W-:Y:S05]  /*7820*/  BRA `(.L_x_119) ;  /* 0xffffff9c00847947 */ /* 0x000fea000383ffff */
.L_x_22:
[----:B-1----:R-:W-:-:S07]  /*7830*/  MOV R2, UR33 ;  /* 0x0000002100027c02 */ /* 0x002fce0008000f00 */
.L_x_120:
[----:B-1----:R1:W2:Y:S02]  /*7840*/  SYNCS.PHASECHK.TRANS64.TRYWAIT P0, [R2+URZ+0x40], R4 ;  /* 0x00004004020075a7 */ /* 0x0022a400080011ff */
[----:B--2---:R-:W-:Y:S05]  /*7850*/  @!P0 NANOSLEEP.SYNCS 0x989680 ;  /* 0x009896800000895d */ /* 0x004fea0003900000 */
[----:B------:R-:W2:Y:S02]  /*7860*/  @!P0 SYNCS.PHASECHK.TRANS64 P0, [R2+URZ+0x40], R4 ;  /* 0x00004004020085a7 */ /* 0x000ea400080010ff */
[----:B--2---:R-:W-:Y:S05]  /*7870*/  @!P0 BRA `(.L_x_120) ;  /* 0xfffffffc00f08947 */ /* 0x004fea000383ffff */
[----:B------:R-:W-:Y:S05]  /*7880*/  BRA `(.L_x_21) ;  /* 0xffffff9c00d87947 */ /* 0x000fea000383ffff */
.L_x_28:
[----:B-1----:R-:W-:-:S07]  /*7890*/  MOV R2, UR25 ;  /* 0x0000001900027c02 */ /* 0x002fce0008000f00 */
.L_x_121:
[----:B-1----:R1:W2:Y:S02]  /*78a0*/  SYNCS.PHASECHK.TRANS64.TRYWAIT P0, [R2+URZ+0x40], R4 ;  /* 0x00004004020075a7 */ /* 0x0022a400080011ff */
[----:B--2---:R-:W-:Y:S05]  /*78b0*/  @!P0 NANOSLEEP.SYNCS 0x989680 ;  /* 0x009896800000895d */ /* 0x004fea0003900000 */
[----:B------:R-:W2:Y:S02]  /*78c0*/  @!P0 SYNCS.PHASECHK.TRANS64 P0, [R2+URZ+0x40], R4 ;  /* 0x00004004020085a7 */ /* 0x000ea400080010ff */
[----:B--2---:R-:W-:Y:S05]  /*78d0*/  @!P0 BRA `(.L_x_121) ;  /* 0xfffffffc00f08947 */ /* 0x004fea000383ffff */
[----:B------:R-:W-:Y:S05]  /*78e0*/  BRA `(.L_x_27) ;  /* 0xffffffa000987947 */ /* 0x000fea000383ffff */
.L_x_32:
[----:B-1----:R1:W2:Y:S02]  /*78f0*/  SYNCS.PHASECHK.TRANS64.TRYWAIT P0, [R2+URZ+0xc0], R3 ;  /* 0x0000c003020075a7 */ /* 0x0022a400080011ff */
[----:B--2---:R-:W-:Y:S05]  /*7900*/  @!P0 NANOSLEEP.SYNCS 0x989680 ;  /* 0x009896800000895d */ /* 0x004fea0003900000 */
[----:B------:R-:W2:Y:S02]  /*7910*/  @!P0 SYNCS.PHASECHK.TRANS64 P0, [R2+URZ+0xc0], R3 ;  /* 0x0000c003020085a7 */ /* 0x000ea400080010ff */
[----:B--2---:R-:W-:Y:S05]  /*7920*/  @!P0 BRA `(.L_x_32) ;  /* 0xfffffffc00f08947 */ /* 0x004fea000383ffff */
[----:B------:R-:W-:Y:S05]  /*7930*/  BRA `(.L_x_122) ;  /* 0xffffffa4003c7947 */ /* 0x000fea000383ffff */
.L_x_36:
[----:B----4-:R-:W-:-:S07]  /*7940*/  MOV R0, UR5 ;  /* 0x0000000500007c02 */ /* 0x010fce0008000f00 */
.L_x_123:
[----:B-1----:R1:W2:Y:S02]  /*7950*/  SYNCS.PHASECHK.TRANS64.TRYWAIT P0, [R0+URZ], R2 ;  /* 0x00000002000075a7 */ /* 0x0022a400080011ff */
[----:B--2---:R-:W-:Y:S05]  /*7960*/  @!P0 NANOSLEEP.SYNCS 0x989680 ;  /* 0x009896800000895d */ /* 0x004fea0003900000 */
[----:B------:R-:W2:Y:S02]  /*7970*/  @!P0 SYNCS.PHASECHK.TRANS64 P0, [R0+URZ], R2 ;  /* 0x00000002000085a7 */ /* 0x000ea400080010ff */
[----:B--2---:R-:W-:Y:S05]  /*7980*/  @!P0 BRA `(.L_x_123) ;  /* 0xfffffffc00f08947 */ /* 0x004fea000383ffff */
[----:B------:R-:W-:Y:S05]  /*7990*/  BRA `(.L_x_124) ;  /* 0xffffffa800ac7947 */ /* 0x000fea000383ffff */
.L_x_37:
[----:B----4-:R-:W-:-:S07]  /*79a0*/  MOV R0, UR5 ;  /* 0x0000000500007c02 */ /* 0x010fce0008000f00 */
.L_x_125:
[----:B-1----:R1:W2:Y:S02]  /*79b0*/  SYNCS.PHASECHK.TRANS64.TRYWAIT P0, [R0+URZ], R3 ;  /* 0x00000003000075a7 */ /* 0x0022a400080011ff */
[----:B--2---:R-:W-:Y:S05]  /*79c0*/  @!P0 NANOSLEEP.SYNCS 0x989680 ;  /* 0x009896800000895d */ /* 0x004fea0003900000 */
[----:B------:R-:W2:Y:S02]  /*79d0*/  @!P0 SYNCS.PHASECHK.TRANS64 P0, [R0+URZ], R3 ;  /* 0x00000003000085a7 */ /* 0x000ea400080010ff */
[----:B--2---:R-:W-:Y:S05]  /*79e0*/  @!P0 BRA `(.L_x_125) ;  /* 0xfffffffc00f08947 */ /* 0x004fea000383ffff */
[----:B------:R-:W-:Y:S05]  /*79f0*/  BRA `(.L_x_126) ;  /* 0xffffffa800b87947 */ /* 0x000fea000383ffff */
.L_x_38:
[----:B----4-:R-:W-:-:S07]  /*7a00*/  MOV R0, UR5 ;  /* 0x0000000500007c02 */ /* 0x010fce0008000f00 */
.L_x_127:
[----:B-1----:R1:W2:Y:S02]  /*7a10*/  SYNCS.PHASECHK.TRANS64.TRYWAIT P0, [R0+URZ], R3 ;  /* 0x00000003000075a7 */ /* 0x0022a400080011ff */
[----:B--2---:R-:W-:Y:S05]  /*7a20*/  @!P0 NANOSLEEP.SYNCS 0x989680 ;  /* 0x009896800000895d */ /* 0x004fea0003900000 */
[----:B------:R-:W2:Y:S02]  /*7a30*/  @!P0 SYNCS.PHASECHK.TRANS64 P0, [R0+URZ], R3 ;  /* 0x00000003000085a7 */ /* 0x000ea400080010ff */
[----:B--2---:R-:W-:Y:S05]  /*7a40*/  @!P0 BRA `(.L_x_127) ;  /* 0xfffffffc00f08947 */ /* 0x004fea000383ffff */
[----:B------:R-:W-:Y:S05]  /*7a50*/  BRA `(.L_x_128) ;  /* 0xffffffa800c47947 */ /* 0x000fea000383ffff */
.L_x_39:
[----:B----4-:R-:W-:-:S07]  /*7a60*/  MOV R0, UR5 ;  /* 0x0000000500007c02 */ /* 0x010fce0008000f00 */
.L_x_129:
[----:B-1----:R1:W2:Y:S02]  /*7a70*/  SYNCS.PHASECHK.TRANS64.TRYWAIT P0, [R0+URZ], R3 ;  /* 0x00000003000075a7 */ /* 0x0022a400080011ff */
[----:B--2---:R-:W-:Y:S05]  /*7a80*/  @!P0 NANOSLEEP.SYNCS 0x989680 ;  /* 0x009896800000895d */ /* 0x004fea0003900000 */
[----:B------:R-:W2:Y:S02]  /*7a90*/  @!P0 SYNCS.PHASECHK.TRANS64 P0, [R0+URZ], R3 ;  /* 0x00000003000085a7 */ /* 0x000ea400080010ff */
[----:B--2---:R-:W-:Y:S05]  /*7aa0*/  @!P0 BRA `(.L_x_129) ;  /* 0xfffffffc00f08947 */ /* 0x004fea000383ffff */
[----:B------:R-:W-:Y:S05]  /*7ab0*/  BRA `(.L_x_130) ;  /* 0xffffffa800d07947 */ /* 0x000fea000383ffff */
.L_x_40:
[----:B----4-:R-:W-:-:S07]  /*7ac0*/  MOV R0, UR5 ;  /* 0x0000000500007c02 */ /* 0x010fce0008000f00 */
.L_x_131:
[----:B-1----:R1:W2:Y:S02]  /*7ad0*/  SYNCS.PHASECHK.TRANS64.TRYWAIT P0, [R0+URZ], R3 ;  /* 0x00000003000075a7 */ /* 0x0022a400080011ff */
[----:B--2---:R-:W-:Y:S05]  /*7ae0*/  @!P0 NANOSLEEP.SYNCS 0x989680 ;  /* 0x009896800000895d */ /* 0x004fea0003900000 */
[----:B------:R-:W2:Y:S02]  /*7af0*/  @!P0 SYNCS.PHASECHK.TRANS64 P0, [R0+URZ], R3 ;  /* 0x00000003000085a7 */ /* 0x000ea400080010ff */
[----:B--2---:R-:W-:Y:S05]  /*7b00*/  @!P0 BRA `(.L_x_131) ;  /* 0xfffffffc00f08947 */ /* 0x004fea000383ffff */
[----:B------:R-:W-:Y:S05]  /*7b10*/  BRA `(.L_x_132) ;  /* 0xffffffa800dc7947 */ /* 0x000fea000383ffff */
.L_x_41:
[----:B----4-:R-:W-:-:S07]  /*7b20*/  MOV R0, UR5 ;  /* 0x0000000500007c02 */ /* 0x010fce0008000f00 */
.L_x_133:
[----:B-1----:R1:W2:Y:S02]  /*7b30*/  SYNCS.PHASECHK.TRANS64.TRYWAIT P0, [R0+URZ], R3 ;  /* 0x00000003000075a7 */ /* 0x0022a400080011ff */
[----:B--2---:R-:W-:Y:S05]  /*7b40*/  @!P0 NANOSLEEP.SYNCS 0x989680 ;  /* 0x009896800000895d */ /* 0x004fea0003900000 */
[----:B------:R-:W2:Y:S02]  /*7b50*/  @!P0 SYNCS.PHASECHK.TRANS64 P0, [R0+URZ], R3 ;  /* 0x00000003000085a7 */ /* 0x000ea400080010ff */
[----:B--2---:R-:W-:Y:S05]  /*7b60*/  @!P0 BRA `(.L_x_133) ;  /* 0xfffffffc00f08947 */ /* 0x004fea000383ffff */
[----:B------:R-:W-:Y:S05]  /*7b70*/  BRA `(.L_x_134) ;  /* 0xffffffa800e87947 */ /* 0x000fea000383ffff */
.L_x_42:
[----:B----4-:R-:W-:-:S07]  /*7b80*/  MOV R0, UR5 ;  /* 0x0000000500007c02 */ /* 0x010fce0008000f00 */
.L_x_135:
[----:B-1----:R1:W2:Y:S02]  /*7b90*/  SYNCS.PHASECHK.TRANS64.TRYWAIT P0, [R0+URZ], R3 ;  /* 0x00000003000075a7 */ /* 0x0022a400080011ff */
[----:B--2---:R-:W-:Y:S05]  /*7ba0*/  @!P0 NANOSLEEP.SYNCS 0x989680 ;  /* 0x009896800000895d */ /* 0x004fea0003900000 */
[----:B------:R-:W2:Y:S02]  /*7bb0*/  @!P0 SYNCS.PHASECHK.TRANS64 P0, [R0+URZ], R3 ;  /* 0x00000003000085a7 */ /* 0x000ea400080010ff */
[----:B--2---:R-:W-:Y:S05]  /*7bc0*/  @!P0 BRA `(.L_x_135) ;  /* 0xfffffffc00f08947 */ /* 0x004fea000383ffff */
[----:B------:R-:W-:Y:S05]  /*7bd0*/  BRA `(.L_x_136) ;  /* 0xffffffa800f47947 */ /* 0x000fea000383ffff */
.L_x_45:
[----:B-1----:R1:W2:Y:S02]  /*7be0*/  SYNCS.PHASECHK.TRANS64.TRYWAIT P0, [R0+URZ+0x120], R4 ;  /* 0x00012004000075a7 */ /* 0x0022a400080011ff */
[----:B--2---:R-:W-:Y:S05]  /*7bf0*/  @!P0 NANOSLEEP.SYNCS 0x989680 ;  /* 0x009896800000895d */ /* 0x004fea0003900000 */
[----:B------:R-:W2:Y:S02]  /*7c00*/  @!P0 SYNCS.PHASECHK.TRANS64 P0, [R0+URZ+0x120], R4 ;  /* 0x00012004000085a7 */ /* 0x000ea400080010ff */
[----:B--2---:R-:W-:Y:S05]  /*7c10*/  @!P0 BRA `(.L_x_45) ;  /* 0xfffffffc00f08947 */ /* 0x004fea000383ffff */
[----:B------:R-:W-:Y:S05]  /*7c20*/  BRA `(.L_x_137) ;  /* 0xffffffac00507947 */ /* 0x000fea000383ffff */
.L_x_46:
[----:B------:R-:W-:-:S07]  /*7c30*/  MOV R0, UR5 ;  /* 0x0000000500007c02 */ /* 0x000fce0008000f00 */
.L_x_138:
[----:B-1----:R1:W2:Y:S02]  /*7c40*/  SYNCS.PHASECHK.TRANS64.TRYWAIT P0, [R0+URZ+0xd0], R5 ;  /* 0x0000d005000075a7 */ /* 0x0022a400080011ff */
[----:B--2---:R-:W-:Y:S05]  /*7c50*/  @!P0 NANOSLEEP.SYNCS 0x989680 ;  /* 0x009896800000895d */ /* 0x004fea0003900000 */
[----:B------:R-:W2:Y:S02]  /*7c60*/  @!P0 SYNCS.PHASECHK.TRANS64 P0, [R0+URZ+0xd0], R5 ;  /* 0x0000d005000085a7 */ /* 0x000ea400080010ff */
[----:B--2---:R-:W-:Y:S05]  /*7c70*/  @!P0 BRA `(.L_x_138) ;  /* 0xfffffffc00f08947 */ /* 0x004fea000383ffff */
[----:B------:R-:W-:Y:S05]  /*7c80*/  BRA `(.L_x_139) ;  /* 0xffffffac00607947 */ /* 0x000fea000383ffff */
.L_x_47:
[----:B-1----:R1:W2:Y:S02]  /*7c90*/  SYNCS.PHASECHK.TRANS64.TRYWAIT P1, [R0+URZ+0xc0], R4 ;  /* 0x0000c004000075a7 */ /* 0x0022a400080211ff */
[----:B--2---:R-:W-:Y:S05]  /*7ca0*/  @!P1 NANOSLEEP.SYNCS 0x989680 ;  /* 0x009896800000995d */ /* 0x004fea0003900000 */
[----:B------:R-:W2:Y:S02]  /*7cb0*/  @!P1 SYNCS.PHASECHK.TRANS64 P1, [R0+URZ+0xc0], R4 ;  /* 0x0000c004000095a7 */ /* 0x000ea400080210ff */
[----:B--2---:R-:W-:Y:S05]  /*7cc0*/  @!P1 BRA `(.L_x_47) ;  /* 0xfffffffc00f09947 */ /* 0x004fea000383ffff */
[----:B------:R-:W-:Y:S05]  /*7cd0*/  BRA `(.L_x_140) ;  /* 0xffffffac00907947 */ /* 0x000fea000383ffff */
.L_x_50:
[----:B------:R-:W-:-:S07]  /*7ce0*/  MOV R0, UR5 ;  /* 0x0000000500007c02 */ /* 0x000fce0008000f00 */
.L_x_141:
[----:B-1----:R1:W2:Y:S02]  /*7cf0*/  SYNCS.PHASECHK.TRANS64.TRYWAIT P0, [R0+URZ+0xd0], R2 ;  /* 0x0000d002000075a7 */ /* 0x0022a400080011ff */
[----:B--2---:R-:W-:Y:S05]  /*7d00*/  @!P0 NANOSLEEP.SYNCS 0x989680 ;  /* 0x009896800000895d */ /* 0x004fea0003900000 */
[----:B------:R-:W2:Y:S02]  /*7d10*/  @!P0 SYNCS.PHASECHK.TRANS64 P0, [R0+URZ+0xd0], R2 ;  /* 0x0000d002000085a7 */ /* 0x000ea400080010ff */
[----:B--2---:R-:W-:Y:S05]  /*7d20*/  @!P0 BRA `(.L_x_141) ;  /* 0xfffffffc00f08947 */ /* 0x004fea000383ffff */
[----:B------:R-:W-:Y:S05]  /*7d30*/  BRA `(.L_x_49) ;  /* 0xffffffac00e47947 */ /* 0x000fea000383ffff */
.L_x_57:
[----:B-1----:R1:W2:Y:S02]  /*7d40*/  SYNCS.PHASECHK.TRANS64.TRYWAIT P1, [R0+URZ+0xc0], R2 ;  /* 0x0000c002000075a7 */ /* 0x0022a400080211ff */
[----:B--2---:R-:W-:Y:S05]  /*7d50*/  @!P1 NANOSLEEP.SYNCS 0x989680 ;  /* 0x009896800000995d */ /* 0x004fea0003900000 */
[----:B------:R-:W2:Y:S02]  /*7d60*/  @!P1 SYNCS.PHASECHK.TRANS64 P1, [R0+URZ+0xc0], R2 ;  /* 0x0000c002000095a7 */ /* 0x000ea400080210ff */
[----:B--2---:R-:W-:Y:S05]  /*7d70*/  @!P1 BRA `(.L_x_57) ;  /* 0xfffffffc00f09947 */ /* 0x004fea000383ffff */
[----:B------:R-:W-:Y:S05]  /*7d80*/  BRA `(.L_x_142) ;  /* 0xffffffb400507947 */ /* 0x000fea000383ffff */
.L_x_58:
[----:B------:R-:W-:-:S07]  /*7d90*/  MOV R2, UR7 ;  /* 0x0000000700027c02 */ /* 0x000fce0008000f00 */
.L_x_143:
[----:B-1----:R1:W2:Y:S02]  /*7da0*/  SYNCS.PHASECHK.TRANS64.TRYWAIT P0, [R2+URZ+0x100], R0 ;  /* 0x00010000020075a7 */ /* 0x0022a400080011ff */
[----:B--2---:R-:W-:Y:S05]  /*7db0*/  @!P0 NANOSLEEP.SYNCS 0x989680 ;  /* 0x009896800000895d */ /* 0x004fea0003900000 */
[----:B------:R-:W2:Y:S02]  /*7dc0*/  @!P0 SYNCS.PHASECHK.TRANS64 P0, [R2+URZ+0x100], R0 ;  /* 0x00010000020085a7 */ /* 0x000ea400080010ff */
[----:B--2---:R-:W-:Y:S05]  /*7dd0*/  @!P0 BRA `(.L_x_143) ;  /* 0xfffffffc00f08947 */ /* 0x004fea000383ffff */
[----:B------:R-:W-:Y:S05]  /*7de0*/  BRA `(.L_x_144) ;  /* 0xffffffb400887947 */ /* 0x000fea000383ffff */
.L_x_61:
[----:B------:R-:W-:Y:S07]  /*7df0*/  MOV R0, UR6 ;  /* 0x0000000600007c02 */ /* 0x000fee0008000f00 */
.L_x_145:
[----:B-1----:R1:W2:Y:S02]  /*7e00*/  SYNCS.PHASECHK.TRANS64.TRYWAIT P0, [R0+URZ], R2 ;  /* 0x00000002000075a7 */ /* 0x0022a400080011ff */
[----:B--2---:R-:W-:Y:S05]  /*7e10*/  @!P0 NANOSLEEP.SYNCS 0x989680 ;  /* 0x009896800000895d */ /* 0x004fea0003900000 */
[----:B------:R-:W2:Y:S02]  /*7e20*/  @!P0 SYNCS.PHASECHK.TRANS64 P0, [R0+URZ], R2 ;  /* 0x00000002000085a7 */ /* 0x000ea400080010ff */
[----:B--2---:R-:W-:Y:S05]  /*7e30*/  @!P0 BRA `(.L_x_145) ;  /* 0xfffffffc00f08947 */ /* 0x004fea000383ffff */
[----:B------:R-:W-:Y:S05]  /*7e40*/  BRA `(.L_x_60) ;  /* 0xffffffb400a47947 */ /* 0x000fea000383ffff */
.L_x_64:
[----:B------:R-:W-:-:S07]  /*7e50*/  MOV R0, UR6 ;  /* 0x0000000600007c02 */ /* 0x000fce0008000f00 */
.L_x_146:
[----:B--2---:R2:W4:Y:S02]  /*7e60*/  SYNCS.PHASECHK.TRANS64.TRYWAIT P0, [R0+URZ], R2 ;  /* 0x00000002000075a7 */ /* 0x00452400080011ff */
[----:B----4-:R-:W-:Y:S05]  /*7e70*/  @!P0 NANOSLEEP.SYNCS 0x989680 ;  /* 0x009896800000895d */ /* 0x010fea0003900000 */
[----:B------:R-:W4:Y:S02]  /*7e80*/  @!P0 SYNCS.PHASECHK.TRANS64 P0, [R0+URZ], R2 ;  /* 0x00000002000085a7 */ /* 0x000f2400080010ff */
[----:B----4-:R-:W-:Y:S05]  /*7e90*/  @!P0 BRA `(.L_x_146) ;  /* 0xfffffffc00f08947 */ /* 0x010fea000383ffff */
[----:B------:R-:W-:Y:S05]  /*7ea0*/  BRA `(.L_x_147) ;  /* 0xffffffb800807947 */ /* 0x000fea000383ffff */
.L_x_65:
[----:B------:R-:W-:-:S07]  /*7eb0*/  MOV R0, UR6 ;  /* 0x0000000600007c02 */ /* 0x000fce0008000f00 */
.L_x_148:
[----:B-1----:R1:W2:Y:S02]  /*7ec0*/  SYNCS.PHASECHK.TRANS64.TRYWAIT P0, [R0+URZ], R3 ;  /* 0x00000003000075a7 */ /* 0x0022a400080011ff */
[----:B--2---:R-:W-:Y:S05]  /*7ed0*/  @!P0 NANOSLEEP.SYNCS 0x989680 ;  /* 0x009896800000895d */ /* 0x004fea0003900000 */
[----:B------:R-:W2:Y:S02]  /*7ee0*/  @!P0 SYNCS.PHASECHK.TRANS64 P0, [R0+URZ], R3 ;  /* 0x00000003000085a7 */ /* 0x000ea400080010ff */
[----:B--2---:R-:W-:Y:S05]  /*7ef0*/  @!P0 BRA `(.L_x_148) ;  /* 0xfffffffc00f08947 */ /* 0x004fea000383ffff */
[----:B------:R-:W-:Y:S05]  /*7f00*/  BRA `(.L_x_149) ;  /* 0xffffffb8008c7947 */ /* 0x000fea000383ffff */
.L_x_66:
[----:B------:R-:W-:-:S07]  /*7f10*/  MOV R0, UR6 ;  /* 0x0000000600007c02 */ /* 0x000fce0008000f00 */
.L_x_150:
[----:B-1----:R1:W2:Y:S02]  /*7f20*/  SYNCS.PHASECHK.TRANS64.TRYWAIT P0, [R0+URZ], R3 ;  /* 0x00000003000075a7 */ /* 0x0022a400080011ff */
[----:B--2---:R-:W-:Y:S05]  /*7f30*/  @!P0 NANOSLEEP.SYNCS 0x989680 ;  /* 0x009896800000895d */ /* 0x004fea0003900000 */
[----:B------:R-:W2:Y:S02]  /*7f40*/  @!P0 SYNCS.PHASECHK.TRANS64 P0, [R0+URZ], R3 ;  /* 0x00000003000085a7 */ /* 0x000ea400080010ff */
[----:B--2---:R-:W-:Y:S05]  /*7f50*/  @!P0 BRA `(.L_x_150) ;  /* 0xfffffffc00f08947 */ /* 0x004fea000383ffff */
[----:B------:R-:W-:Y:S05]  /*7f60*/  BRA `(.L_x_151) ;  /* 0xffffffb800987947 */ /* 0x000fea000383ffff */
.L_x_67:
[----:B-1----:R-:W-:-:S07]  /*7f70*/  MOV R0, UR7 ;  /* 0x0000000700007c02 */ /* 0x002fce0008000f00 */
.L_x_152:
[----:B-1----:R1:W2:Y:S02]  /*7f80*/  SYNCS.PHASECHK.TRANS64.TRYWAIT P0, [R0+URZ], R2 ;  /* 0x00000002000075a7 */ /* 0x0022a400080011ff */
[----:B--2---:R-:W-:Y:S05]  /*7f90*/  @!P0 NANOSLEEP.SYNCS 0x989680 ;  /* 0x009896800000895d */ /* 0x004fea0003900000 */
[----:B------:R-:W2:Y:S02]  /*7fa0*/  @!P0 SYNCS.PHASECHK.TRANS64 P0, [R0+URZ], R2 ;  /* 0x00000002000085a7 */ /* 0x000ea400080010ff */
[----:B--2---:R-:W-:Y:S05]  /*7fb0*/  @!P0 BRA `(.L_x_152) ;  /* 0xfffffffc00f08947 */ /* 0x004fea000383ffff */
[----:B------:R-:W-:Y:S05]  /*7fc0*/  BRA `(.L_x_153) ;  /* 0xffffffb800a47947 */ /* 0x000fea000383ffff */
.L_x_72:
[----:B--2---:R2:W3:Y:S02]  /*7fd0*/  SYNCS.PHASECHK.TRANS64.TRYWAIT P0, [R0+URZ+0xc0], R2 ;  /* 0x0000c002000075a7 */ /* 0x0044e400080011ff */
[----:B---3--:R-:W-:Y:S05]  /*7fe0*/  @!P0 NANOSLEEP.SYNCS 0x989680 ;  /* 0x009896800000895d */ /* 0x008fea0003900000 */
[----:B------:R-:W3:Y:S02]  /*7ff0*/  @!P0 SYNCS.PHASECHK.TRANS64 P0, [R0+URZ+0xc0], R2 ;  /* 0x0000c002000085a7 */ /* 0x000ee400080010ff */
[----:B---3--:R-:W-:Y:S05]  /*8000*/  @!P0 BRA `(.L_x_72) ;  /* 0xfffffffc00f08947 */ /* 0x008fea000383ffff */
[----:B------:R-:W-:Y:S05]  /*8010*/  BRA `(.L_x_154) ;  /* 0xffffffbc00a07947 */ /* 0x000fea000383ffff */
.L_x_75:
[----:B------:R-:W-:Y:S07]  /*8020*/  MOV R0, UR7 ;  /* 0x0000000700007c02 */ /* 0x000fee0008000f00 */
.L_x_155:
[----:B--2---:R2:W3:Y:S02]  /*8030*/  SYNCS.PHASECHK.TRANS64.TRYWAIT P0, [R0+URZ+0xb8], R2 ;  /* 0x0000b802000075a7 */ /* 0x0044e400080011ff */
[----:B---3--:R-:W-:Y:S05]  /*8040*/  @!P0 NANOSLEEP.SYNCS 0x989680 ;  /* 0x009896800000895d */ /* 0x008fea0003900000 */
[----:B------:R-:W3:Y:S02]  /*8050*/  @!P0 SYNCS.PHASECHK.TRANS64 P0, [R0+URZ+0xb8], R2 ;  /* 0x0000b802000085a7 */ /* 0x000ee400080010ff */
[----:B---3--:R-:W-:Y:S05]  /*8060*/  @!P0 BRA `(.L_x_155) ;  /* 0xfffffffc00f08947 */ /* 0x008fea000383ffff */
[----:B------:R-:W-:Y:S05]  /*8070*/  BRA `(.L_x_74) ;  /* 0xffffffc000807947 */ /* 0x000fea000383ffff */
.L_x_78:
[----:B------:R-:W-:Y:S07]  /*8080*/  MOV R0, UR15 ;  /* 0x0000000f00007c02 */ /* 0x000fee0008000f00 */
.L_x_156:
[----:B-1----:R1:W2:Y:S02]  /*8090*/  SYNCS.PHASECHK.TRANS64.TRYWAIT P0, [R0+URZ+0x98], R9 ;  /* 0x00009809000075a7 */ /* 0x0022a400080011ff */
[----:B--2---:R-:W-:Y:S05]  /*80a0*/  @!P0 NANOSLEEP.SYNCS 0x989680 ;  /* 0x009896800000895d */ /* 0x004fea0003900000 */
[----:B------:R-:W2:Y:S02]  /*80b0*/  @!P0 SYNCS.PHASECHK.TRANS64 P0, [R0+URZ+0x98], R9 ;  /* 0x00009809000085a7 */ /* 0x000ea400080010ff */
[----:B--2---:R-:W-:Y:S05]  /*80c0*/  @!P0 BRA `(.L_x_156) ;  /* 0xfffffffc00f08947 */ /* 0x004fea000383ffff */
[----:B------:R-:W-:Y:S05]  /*80d0*/  BRA `(.L_x_157) ;  /* 0xffffffc000f87947 */ /* 0x000fea000383ffff */
.L_x_79:
[----:B------:R-:W-:Y:S07]  /*80e0*/  MOV R0, UR13 ;  /* 0x0000000d00007c02 */ /* 0x000fee0008000f00 */
.L_x_158:
[----:B-1----:R1:W2:Y:S02]  /*80f0*/  SYNCS.PHASECHK.TRANS64.TRYWAIT P0, [R0+URZ+0x98], R14 ;  /* 0x0000980e000075a7 */ /* 0x0022a400080011ff */
[----:B--2---:R-:W-:Y:S05]  /*8100*/  @!P0 NANOSLEEP.SYNCS 0x989680 ;  /* 0x009896800000895d */ /* 0x004fea0003900000 */
[----:B------:R-:W2:Y:S02]  /*8110*/  @!P0 SYNCS.PHASECHK.TRANS64 P0, [R0+URZ+0x98], R14 ;  /* 0x0000980e000085a7 */ /* 0x000ea400080010ff */
[----:B--2---:R-:W-:Y:S05]  /*8120*/  @!P0 BRA `(.L_x_158) ;  /* 0xfffffffc00f08947 */ /* 0x004fea000383ffff */
[----:B------:R-:W-:Y:S05]  /*8130*/  BRA `(.L_x_159) ;  /* 0xffffffc400987947 */ /* 0x000fea000383ffff */
.L_x_81:
[----:B------:R-:W-:-:S07]  /*8140*/  MOV R0, UR4 ;  /* 0x0000000400007c02 */ /* 0x000fce0008000f00 */
.L_x_160:
[----:B-1----:R1:W3:Y:S02]  /*8150*/  SYNCS.PHASECHK.TRANS64.TRYWAIT P0, [R0+URZ], R2 ;  /* 0x00000002000075a7 */ /* 0x0022e400080011ff */
[----:B---3--:R-:W-:Y:S05]  /*8160*/  @!P0 NANOSLEEP.SYNCS 0x989680 ;  /* 0x009896800000895d */ /* 0x008fea0003900000 */
[----:B------:R-:W3:Y:S02]  /*8170*/  @!P0 SYNCS.PHASECHK.TRANS64 P0, [R0+URZ], R2 ;  /* 0x00000002000085a7 */ /* 0x000ee400080010ff */
[----:B---3--:R-:W-:Y:S05]  /*8180*/  @!P0 BRA `(.L_x_160) ;  /* 0xfffffffc00f08947 */ /* 0x008fea000383ffff */
[----:B------:R-:W-:Y:S05]  /*8190*/  BRA `(.L_x_161) ;  /* 0xffffffc800247947 */ /* 0x000fea000383ffff */
.L_x_82:
[----:B------:R-:W-:-:S07]  /*81a0*/  MOV R0, UR4 ;  /* 0x0000000400007c02 */ /* 0x000fce0008000f00 */
.L_x_162:
[----:B-1----:R1:W3:Y:S02]  /*81b0*/  SYNCS.PHASECHK.TRANS64.TRYWAIT P0, [R0+URZ], R2 ;  /* 0x00000002000075a7 */ /* 0x0022e400080011ff */
[----:B---3--:R-:W-:Y:S05]  /*81c0*/  @!P0 NANOSLEEP.SYNCS 0x989680 ;  /* 0x009896800000895d */ /* 0x008fea0003900000 */
[----:B------:R-:W3:Y:S02]  /*81d0*/  @!P0 SYNCS.PHASECHK.TRANS64 P0, [R0+URZ], R2 ;  /* 0x00000002000085a7 */ /* 0x000ee400080010ff */
[----:B---3--:R-:W-:Y:S05]  /*81e0*/  @!P0 BRA `(.L_x_162) ;  /* 0xfffffffc00f08947 */ /* 0x008fea000383ffff */
[----:B------:R-:W-:Y:S05]  /*81f0*/  BRA `(.L_x_163) ;  /* 0xffffffc800307947 */ /* 0x000fea000383ffff */
.L_x_84:
[----:B--2---:R2:W4:Y:S02]  /*8200*/  SYNCS.PHASECHK.TRANS64.TRYWAIT P0, [R0+URZ+0xc0], R2 ;  /* 0x0000c002000075a7 */ /* 0x00452400080011ff */
[----:B----4-:R-:W-:Y:S05]  /*8210*/  @!P0 NANOSLEEP.SYNCS 0x989680 ;  /* 0x009896800000895d */ /* 0x010fea0003900000 */
[----:B------:R-:W4:Y:S02]  /*8220*/  @!P0 SYNCS.PHASECHK.TRANS64 P0, [R0+URZ+0xc0], R2 ;  /* 0x0000c002000085a7 */ /* 0x000f2400080010ff */
[----:B----4-:R-:W-:Y:S05]  /*8230*/  @!P0 BRA `(.L_x_84) ;  /* 0xfffffffc00f08947 */ /* 0x010fea000383ffff */
[----:B------:R-:W-:Y:S05]  /*8240*/  BRA `(.L_x_164) ;  /* 0xffffffcc00147947 */ /* 0x000fea000383ffff */
.L_x_94:
[----:B-1----:R1:W3:Y:S02]  /*8250*/  SYNCS.PHASECHK.TRANS64.TRYWAIT P1, [R0+URZ+0x80], R3 ;  /* 0x00008003000075a7 */ /* 0x0022e400080211ff */
[----:B---3--:R-:W-:Y:S05]  /*8260*/  @!P1 NANOSLEEP.SYNCS 0x989680 ;  /* 0x009896800000995d */ /* 0x008fea0003900000 */
[----:B------:R-:W3:Y:S02]  /*8270*/  @!P1 SYNCS.PHASECHK.TRANS64 P1, [R0+URZ+0x80], R3 ;  /* 0x00008003000095a7 */ /* 0x000ee400080210ff */
[----:B---3--:R-:W-:Y:S05]  /*8280*/  @!P1 BRA `(.L_x_94) ;  /* 0xfffffffc00f09947 */ /* 0x008fea000383ffff */
[----:B------:R-:W-:Y:S05]  /*8290*/  BRA `(.L_x_93) ;  /* 0xffffffd800447947 */ /* 0x000fea000383ffff */
.L_x_96:
[----:B-1----:R1:W4:Y:S02]  /*82a0*/  SYNCS.PHASECHK.TRANS64.TRYWAIT P0, [R73+URZ+0xe0], R2 ;  /* 0x0000e002490075a7 */ /* 0x00232400080011ff */
[----:B----4-:R-:W-:Y:S05]  /*82b0*/  @!P0 NANOSLEEP.SYNCS 0x989680 ;  /* 0x009896800000895d */ /* 0x010fea0003900000 */
[----:B------:R-:W4:Y:S02]  /*82c0*/  @!P0 SYNCS.PHASECHK.TRANS64 P0, [R73+URZ+0xe0], R2 ;  /* 0x0000e002490085a7 */ /* 0x000f2400080010ff */
[----:B----4-:R-:W-:Y:S05]  /*82d0*/  @!P0 BRA `(.L_x_96) ;  /* 0xfffffffc00f08947 */ /* 0x010fea000383ffff */
[----:B------:R-:W-:Y:S05]  /*82e0*/  BRA `(.L_x_95) ;  /* 0xffffffd8007c7947 */ /* 0x000fea000383ffff */
.L_x_107:
[----:B--2---:R2:W4:Y:S02]  /*82f0*/  SYNCS.PHASECHK.TRANS64.TRYWAIT P0, [R2+URZ+0x80], R107 ;  /* 0x0000806b020075a7 */ /* 0x00452400080011ff */
[----:B----4-:R-:W-:Y:S05]  /*8300*/  @!P0 NANOSLEEP.SYNCS 0x989680 ;  /* 0x009896800000895d */ /* 0x010fea0003900000 */
[----:B------:R-:W4:Y:S02]  /*8310*/  @!P0 SYNCS.PHASECHK.TRANS64 P0, [R2+URZ+0x80], R107 ;  /* 0x0000806b020085a7 */ /* 0x000f2400080010ff */
[----:B----4-:R-:W-:Y:S05]  /*8320*/  @!P0 BRA `(.L_x_107) ;  /* 0xfffffffc00f08947 */ /* 0x010fea000383ffff */
[----:B------:R-:W-:Y:S05]  /*8330*/  BRA `(.L_x_106) ;  /* 0xffffffe400647947 */ /* 0x000fea000383ffff */
        .weak           $__internal_0_$__cuda_sm10x_tcgen05_guardrail_trap_col_being_dealloced_not_returned_by_alloc
        .type           $__internal_0_$__cuda_sm10x_tcgen05_guardrail_trap_col_being_dealloced_not_returned_by_alloc,@function
        .size           $__internal_0_$__cuda_sm10x_tcgen05_guardrail_trap_col_being_dealloced_not_returned_by_alloc,($__internal_1_$__cuda_sm10x_tcgen05_guardrail_trap_phase_invalid_during_alloc - $__internal_0_$__cuda_sm10x_tcgen05_guardrail_trap_col_being_dealloced_not_returned_by_alloc)
$__internal_0_$__cuda_sm10x_tcgen05_guardrail_trap_col_being_dealloced_not_returned_by_alloc:
[----:B------:R-:W-:Y:S05]  /*8340*/  BPT.TRAP 0x1 ;  /* 0x000000040000795c */ /* 0x000fea0000300000 */
[----:B------:R-:W-:-:S04]  /*8350*/  HFMA2 R3, -RZ, RZ, 0, 0 ;  /* 0x00000000ff037431 */ /* 0x000fc800000001ff */
[----:B------:R-:W-:Y:S05]  /*8360*/  RET.REL.NODEC R2 `(_ZN7cutlass13device_kernelINS_4gemm6kernel13GemmUniversalIN4cute5tupleIJiiiiEEENS1_10collective13CollectiveMmaINS1_35MainloopSm100TmaUmmaWarpSpecializedILi8ELi2ELi4ENS5_IJNS4_1CILi1EEESB_SB_EEEEENS5_IJNSA_ILi128EEENSA_ILi64EEESF_EEENS_10bfloat16_tENS5_IJSB_llEEESH_SI_NS4_8TiledMMAINS4_8MMA_AtomIJNS4_20SM100_MMA_F16BF16_SSISH_SH_fLi128ELi64ELNS4_4UMMA5MajorE1ELSN_1ELNSM_7ScaleInE0ELSO_0EEEEEENS4_6LayoutISC_NS5_IJNSA_ILi0EEESS_SS_EEEEENS5_IJNS4_10UnderscoreESV_SV_EEEEENS4_13SM90_TMA_LOADENS4_14ComposedLayoutINS4_7SwizzleILi3ELi4ELi3EEENS4_18smem_ptr_flag_bitsILi16EEENSR_INS5_IJSF_NSA_ILi8EEEEEENS5_IJSB_SF_EEEEEEEvNS4_8identityESY_S18_vS19_EENS_8epilogue10collective18CollectiveEpilogueINS1B_23Sm100TmaWarpSpecializedILi3ELi2ELi32ELb1ELb0EEEJSG_NS5_IJNSR_ISE_SB_EENSR_INSA_ILi32EEESB_EEEEESH_NS5_IJlSB_lEEESH_S1K_NS1B_6fusion15FusionCallbacksIS1F_NS1L_17LinearCombinationISH_fSH_fLNS_15FloatRoundStyleE2EEESG_S1J_JEEENS4_5SM1004TMEM4LOAD26SM100_TMEM_LOAD_32dp32b32xESY_NSZ_INS10_ILi2ELi4ELi3EEES13_NSR_INS5_IJS14_S1H_EEENS5_IJS1H_SB_EEEEEEENS4_39AutoVectorizingCopyWithAssumedAlignmentILi128EEENS4_14SM90_TMA_STOREES1Z_S21_S21_EEEvvEEEEvNT_6ParamsE) ;  /* 0xffffff7c02247950 */ /* 0x000fea0003c3ffff */
        .weak           $__internal_1_$__cuda_sm10x_tcgen05_guardrail_trap_phase_invalid_during_alloc
        .type           $__internal_1_$__cuda_sm10x_tcgen05_guardrail_trap_phase_invalid_during_alloc,@function
        .size           $__internal_1_$__cuda_sm10x_tcgen05_guardrail_trap_phase_invalid_during_alloc,($__internal_2_$__cuda_sm10x_tcgen05_guardrail_trap_unallocated_columns_being_dealloced - $__internal_1_$__cuda_sm10x_tcgen05_guardrail_trap_phase_invalid_during_alloc)
$__internal_1_$__cuda_sm10x_tcgen05_guardrail_trap_phase_invalid_during_alloc:
[----:B------:R-:W-:Y:S05]  /*8370*/  BPT.TRAP 0x1 ;  /* 0x000000040000795c */ /* 0x000fea0000300000 */
[----:B------:R-:W-:-:S04]  /*8380*/  MOV R3, 0x0 ;  /* 0x0000000000037802 */ /* 0x000fc80000000f00 */
[----:B------:R-:W-:Y:S05]  /*8390*/  RET.REL.NODEC R2 `(_ZN7cutlass13device_kernelINS_4gemm6kernel13GemmUniversalIN4cute5tupleIJiiiiEEENS1_10collective13CollectiveMmaINS1_35MainloopSm100TmaUmmaWarpSpecializedILi8ELi2ELi4ENS5_IJNS4_1CILi1EEESB_SB_EEEEENS5_IJNSA_ILi128EEENSA_ILi64EEESF_EEENS_10bfloat16_tENS5_IJSB_llEEESH_SI_NS4_8TiledMMAINS4_8MMA_AtomIJNS4_20SM100_MMA_F16BF16_SSISH_SH_fLi128ELi64ELNS4_4UMMA5MajorE1ELSN_1ELNSM_7ScaleInE0ELSO_0EEEEEENS4_6LayoutISC_NS5_IJNSA_ILi0EEESS_SS_EEEEENS5_IJNS4_10UnderscoreESV_SV_EEEEENS4_13SM90_TMA_LOADENS4_14ComposedLayoutINS4_7SwizzleILi3ELi4ELi3EEENS4_18smem_ptr_flag_bitsILi16EEENSR_INS5_IJSF_NSA_ILi8EEEEEENS5_IJSB_SF_EEEEEEEvNS4_8identityESY_S18_vS19_EENS_8epilogue10collective18CollectiveEpilogueINS1B_23Sm100TmaWarpSpecializedILi3ELi2ELi32ELb1ELb0EEEJSG_NS5_IJNSR_ISE_SB_EENSR_INSA_ILi32EEESB_EEEEESH_NS5_IJlSB_lEEESH_S1K_NS1B_6fusion15FusionCallbacksIS1F_NS1L_17LinearCombinationISH_fSH_fLNS_15FloatRoundStyleE2EEESG_S1J_JEEENS4_5SM1004TMEM4LOAD26SM100_TMEM_LOAD_32dp32b32xESY_NSZ_INS10_ILi2ELi4ELi3EEES13_NSR_INS5_IJS14_S1H_EEENS5_IJS1H_SB_EEEEEEENS4_39AutoVectorizingCopyWithAssumedAlignmentILi128EEENS4_14SM90_TMA_STOREES1Z_S21_S21_EEEvvEEEEvNT_6ParamsE) ;  /* 0xffffff7c02187950 */ /* 0x000fea0003c3ffff */
        .weak           $__internal_2_$__cuda_sm10x_tcgen05_guardrail_trap_unallocated_columns_being_dealloced
        .type           $__internal_2_$__cuda_sm10x_tcgen05_guardrail_trap_unallocated_columns_being_dealloced,@function
        .size           $__internal_2_$__cuda_sm10x_tcgen05_guardrail_trap_unallocated_columns_being_dealloced,(.L_x_166 - $__internal_2_$__cuda_sm10x_tcgen05_guardrail_trap_unallocated_columns_being_dealloced)
$__internal_2_$__cuda_sm10x_tcgen05_guardrail_trap_unallocated_columns_being_dealloced:
[----:B------:R-:W-:Y:S05]  /*83a0*/  BPT.TRAP 0x1 ;  /* 0x000000040000795c */ /* 0x000fea0000300000 */
[----:B------:R-:W-:-:S04]  /*83b0*/  HFMA2 R3, -RZ, RZ, 0, 0 ;  /* 0x00000000ff037431 */ /* 0x000fc800000001ff */
[----:B------:R-:W-:Y:S05]  /*83c0*/  RET.REL.NODEC R2 `(_ZN7cutlass13device_kernelINS_4gemm6kernel13GemmUniversalIN4cute5tupleIJiiiiEEENS1_10collective13CollectiveMmaINS1_35MainloopSm100TmaUmmaWarpSpecializedILi8ELi2ELi4ENS5_IJNS4_1CILi1EEESB_SB_EEEEENS5_IJNSA_ILi128EEENSA_ILi64EEESF_EEENS_10bfloat16_tENS5_IJSB_llEEESH_SI_NS4_8TiledMMAINS4_8MMA_AtomIJNS4_20SM100_MMA_F16BF16_SSISH_SH_fLi128ELi64ELNS4_4UMMA5MajorE1ELSN_1ELNSM_7ScaleInE0ELSO_0EEEEEENS4_6LayoutISC_NS5_IJNSA_ILi0EEESS_SS_EEEEENS5_IJNS4_10UnderscoreESV_SV_EEEEENS4_13SM90_TMA_LOADENS4_14ComposedLayoutINS4_7SwizzleILi3ELi4ELi3EEENS4_18smem_ptr_flag_bitsILi16EEENSR_INS5_IJSF_NSA_ILi8EEEEEENS5_IJSB_SF_EEEEEEEvNS4_8identityESY_S18_vS19_EENS_8epilogue10collective18CollectiveEpilogueINS1B_23Sm100TmaWarpSpecializedILi3ELi2ELi32ELb1ELb0EEEJSG_NS5_IJNSR_ISE_SB_EENSR_INSA_ILi32EEESB_EEEEESH_NS5_IJlSB_lEEESH_S1K_NS1B_6fusion15FusionCallbacksIS1F_NS1L_17LinearCombinationISH_fSH_fLNS_15FloatRoundStyleE2EEESG_S1J_JEEENS4_5SM1004TMEM4LOAD26SM100_TMEM_LOAD_32dp32b32xESY_NSZ_INS10_ILi2ELi4ELi3EEES13_NSR_INS5_IJS14_S1H_EEENS5_IJS1H_SB_EEEEEEENS4_39AutoVectorizingCopyWithAssumedAlignmentILi128EEENS4_14SM90_TMA_STOREES1Z_S21_S21_EEEvvEEEEvNT_6ParamsE) ;  /* 0xffffff7c020c7950 */ /* 0x000fea0003c3ffff */
.L_x_165:
[----:B------:R-:W-:-:S00]  /*83d0*/  BRA `(.L_x_165) ;  /* 0xfffffffc00fc7947 */ /* 0x000fc0000383ffff */
[----:B------:R-:W-:-:S00]  /*83e0*/  NOP ;  /* 0x0000000000007918 */ /* 0x000fc00000000000 */
        /* <DEDUP_REMOVED lines=9> */
.L_x_166:


//--------------------- .nv.global.init           --------------------------
	.section	.nv.global.init,"aw",@progbits
.nv.global.init:
	.type		$str$27,@object
	.size		$str$27,($str$28 - $str$27)
$str$27:
        /*0000*/ 	.byte	0x28, 0x61, 0x64, 0x64, 0x72, 0x65, 0x73, 0x73, 0x20, 0x26, 0x20, 0x6d, 0x61, 0x73, 0x6b, 0x29
        /*0010*/ 	.byte	0x20, 0x3d, 0x3d, 0x20, 0x30, 0x00
	.type		$str$28,@object
	.size		$str$28,($str$26 - $str$28)
$str$28:
        /*0016*/ 	.byte	0x2f, 0x74, 0x6d, 0x70, 0x2f, 0x63, 0x75, 0x74, 0x6c, 0x61, 0x73, 0x73, 0x5f, 0x73, 0x77, 0x65
        /*0026*/ 	.byte	0x65, 0x70, 0x5f, 0x73, 0x72, 0x63, 0x2f, 0x69, 0x6e, 0x63, 0x6c, 0x75, 0x64, 0x65, 0x2f, 0x63
        /*0036*/ 	.byte	0x75, 0x74, 0x65, 0x2f, 0x70, 0x6f, 0x69, 0x6e, 0x74, 0x65, 0x72, 0x5f, 0x66, 0x6c, 0x61, 0x67
        /*0046*/ 	.byte	0x67, 0x65, 0x64, 0x2e, 0x68, 0x70, 0x70, 0x00
	.type		$str$26,@object
	.size		$str$26,($str$25 - $str$26)
$str$26:
        /*004e*/ 	.byte	0x2f, 0x74, 0x6d, 0x70, 0x2f, 0x63, 0x75, 0x74, 0x6c, 0x61, 0x73, 0x73, 0x5f, 0x73, 0x77, 0x65
        /*005e*/ 	.byte	0x65, 0x70, 0x5f, 0x73, 0x72, 0x63, 0x2f, 0x69, 0x6e, 0x63, 0x6c, 0x75, 0x64, 0x65, 0x2f, 0x63
        /*006e*/ 	.byte	0x75, 0x74, 0x65, 0x2f, 0x61, 0x74, 0x6f, 0x6d, 0x2f, 0x63, 0x6f, 0x70, 0x79, 0x5f, 0x74, 0x72
        /*007e*/ 	.byte	0x61, 0x69, 0x74, 0x73, 0x5f, 0x73, 0x6d, 0x31, 0x30, 0x30, 0x2e, 0x68, 0x70, 0x70, 0x00
	.type		$str$25,@object
	.size		$str$25,(__unnamed_1 - $str$25)
$str$25:
        /*008d*/ 	.byte	0x28, 0x28, 0x75, 0x69, 0x6e, 0x74, 0x33, 0x32, 0x5f, 0x74, 0x28, 0x74, 0x68, 0x72, 0x65, 0x61
        /*009d*/ 	.byte	0x64, 0x49, 0x64, 0x78, 0x2e, 0x78, 0x29, 0x20, 0x2f, 0x20, 0x33, 0x32, 0x29, 0x20, 0x25, 0x20
        /*00ad*/ 	.byte	0x34, 0x29, 0x20, 0x3d, 0x3d, 0x20, 0x28, 0x28, 0x28, 0x74, 0x6d, 0x65, 0x6d, 0x5f, 0x61, 0x64
        /*00bd*/ 	.byte	0x64, 0x72, 0x20, 0x3e, 0x3e, 0x20, 0x31, 0x36, 0x29, 0x20, 0x2f, 0x20, 0x33, 0x32, 0x29, 0x20
        /*00cd*/ 	.byte	0x25, 0x20, 0x34, 0x29, 0x00
	.type		__unnamed_1,@object
	.size		__unnamed_1,(__unnamed_2 - __unnamed_1)
__unnamed_1:
        /*00d2*/ 	.byte	0x61, 0x75, 0x74, 0x6f, 0x20, 0x63, 0x75, 0x74, 0x65, 0x3a, 0x3a, 0x61, 0x73, 0x5f, 0x70, 0x6f
        /* <DEDUP_REMOVED lines=24> */
        /*0262*/ 	.byte	0x34, 0x30, 0x39, 0x36, 0x3e, 0x3e, 0x3e, 0x3e, 0x5d, 0x00
	.type		__unnamed_2,@object
	.size		__unnamed_2,(.L_2 - __unnamed_2)
__unnamed_2:
        /* <DEDUP_REMOVED lines=42> */
        /*050c*/ 	.byte	0x3e, 0x3e, 0x5d, 0x00
.L_2:


//--------------------- .nv.shared._ZN7cutlass13device_kernelINS_4gemm6kernel13GemmUniversalIN4cute5tupleIJiiiiEEENS1_10collective13CollectiveMmaINS1_35MainloopSm100TmaUmmaWarpSpecializedILi8ELi2ELi4ENS5_IJNS4_1CILi1EEESB_SB_EEEEENS5_IJNSA_ILi128EEENSA_ILi64EEESF_EEENS_10bfloat16_tENS5_IJSB_llEEESH_SI_NS4_8TiledMMAINS4_8MMA_AtomIJNS4_20SM100_MMA_F16BF16_SSISH_SH_fLi128ELi64ELNS4_4UMMA5MajorE1ELSN_1ELNSM_7ScaleInE0ELSO_0EEEEEENS4_6LayoutISC_NS5_IJNSA_ILi0EEESS_SS_EEEEENS5_IJNS4_10UnderscoreESV_SV_EEEEENS4_13SM90_TMA_LOADENS4_14ComposedLayoutINS4_7SwizzleILi3ELi4ELi3EEENS4_18smem_ptr_flag_bitsILi16EEENSR_INS5_IJSF_NSA_ILi8EEEEEENS5_IJSB_SF_EEEEEEEvNS4_8identityESY_S18_vS19_EENS_8epilogue10collective18CollectiveEpilogueINS1B_23Sm100TmaWarpSpecializedILi3ELi2ELi32ELb1ELb0EEEJSG_NS5_IJNSR_ISE_SB_EENSR_INSA_ILi32EEESB_EEEEESH_NS5_IJlSB_lEEESH_S1K_NS1B_6fusion15FusionCallbacksIS1F_NS1L_17LinearCombinationISH_fSH_fLNS_15FloatRoundStyleE2EEESG_S1J_JEEENS4_5SM1004TMEM4LOAD26SM100_TMEM_LOAD_32dp32b32xESY_NSZ_INS10_ILi2ELi4ELi3EEES13_NSR_INS5_IJS14_S1H_EEENS5_IJS1H_SB_EEEEEEENS4_39AutoVectorizingCopyWithAssumedAlignmentILi128EEENS4_14SM90_TMA_STOREES1Z_S21_S21_EEEvvEEEEvNT_6ParamsE --------------------------
	.section	.nv.shared._ZN7cutlass13device_kernelINS_4gemm6kernel13GemmUniversalIN4cute5tupleIJiiiiEEENS1_10collective13CollectiveMmaINS1_35MainloopSm100TmaUmmaWarpSpecializedILi8ELi2ELi4ENS5_IJNS4_1CILi1EEESB_SB_EEEEENS5_IJNSA_ILi128EEENSA_ILi64EEESF_EEENS_10bfloat16_tENS5_IJSB_llEEESH_SI_NS4_8TiledMMAINS4_8MMA_AtomIJNS4_20SM100_MMA_F16BF16_SSISH_SH_fLi128ELi64ELNS4_4UMMA5MajorE1ELSN_1ELNSM_7ScaleInE0ELSO_0EEEEEENS4_6LayoutISC_NS5_IJNSA_ILi0EEESS_SS_EEEEENS5_IJNS4_10UnderscoreESV_SV_EEEEENS4_13SM90_TMA_LOADENS4_14ComposedLayoutINS4_7SwizzleILi3ELi4ELi3EEENS4_18smem_ptr_flag_bitsILi16EEENSR_INS5_IJSF_NSA_ILi8EEEEEENS5_IJSB_SF_EEEEEEEvNS4_8identityESY_S18_vS19_EENS_8epilogue10collective18CollectiveEpilogueINS1B_23Sm100TmaWarpSpecializedILi3ELi2ELi32ELb1ELb0EEEJSG_NS5_IJNSR_ISE_SB_EENSR_INSA_ILi32EEESB_EEEEESH_NS5_IJlSB_lEEESH_S1K_NS1B_6fusion15FusionCallbacksIS1F_NS1L_17LinearCombinationISH_fSH_fLNS_15FloatRoundStyleE2EEESG_S1J_JEEENS4_5SM1004TMEM4LOAD26SM100_TMEM_LOAD_32dp32b32xESY_NSZ_INS10_ILi2ELi4ELi3EEES13_NSR_INS5_IJS14_S1H_EEENS5_IJS1H_SB_EEEEEEENS4_39AutoVectorizingCopyWithAssumedAlignmentILi128EEENS4_14SM90_TMA_STOREES1Z_S21_S21_EEEvvEEEEvNT_6ParamsE,"aw",@nobits
	.sectionflags	@""
	.align	16
	.zero		1024


//--------------------- .nv.shared.reserved.0     --------------------------
	.section	.nv.shared.reserved.0,"aw",@nobits
	.weak		__nv_reservedSMEM_offset_0_alias
	.size		__nv_reservedSMEM_offset_0_alias, 0, 64
	.other		__nv_reservedSMEM_offset_0_alias,@"STO_CUDA_RESERVED_SHARED STV_DEFAULT"
__nv_reservedSMEM_offset_0_alias:
	.zero		0
.nv.shared.reserved.0:
	.zero		64
	.weak		__nv_reservedSMEM_tcgen05_partition
	.type		__nv_reservedSMEM_tcgen05_partition,@object
	.size		__nv_reservedSMEM_tcgen05_partition,(.L_0 - __nv_reservedSMEM_tcgen05_partition)
__nv_reservedSMEM_tcgen05_partition:
	.zero		32
.L_0:


//--------------------- .nv.global                --------------------------
	.section	.nv.global,"aw",@nobits
.nv.global:
	.type		_ZN40_INTERNAL_b0620f73_4_k_cu_867f9957_329464cute1_E,@object
	.size		_ZN40_INTERNAL_b0620f73_4_k_cu_867f9957_329464cute1_E,(_ZN40_INTERNAL_b0620f73_4_k_cu_867f9957_329464cuda3std3__45__cpo6cbeginE - _ZN40_INTERNAL_b0620f73_4_k_cu_867f9957_329464cute1_E)
_ZN40_INTERNAL_b0620f73_4_k_cu_867f9957_329464cute1_E:
	.zero		1
	.type		_ZN40_INTERNAL_b0620f73_4_k_cu_867f9957_329464cuda3std3__45__cpo6cbeginE,@object
	.size		_ZN40_INTERNAL_b0620f73_4_k_cu_867f9957_329464cuda3std3__45__cpo6cbeginE,(_ZN40_INTERNAL_b0620f73_4_k_cu_867f9957_329464cuda3std3__48in_placeE - _ZN40_INTERNAL_b0620f73_4_k_cu_867f9957_329464cuda3std3__45__cpo6cbeginE)
_ZN40_INTERNAL_b0620f73_4_k_cu_867f9957_329464cuda3std3__45__cpo6cbeginE:
	.zero		1
	.type		_ZN40_INTERNAL_b0620f73_4_k_cu_867f9957_329464cuda3std3__48in_placeE,@object
	.size		_ZN40_INTERNAL_b0620f73_4_k_cu_867f9957_329464cuda3std3__48in_placeE,(_ZN40_INTERNAL_b0620f73_4_k_cu_867f9957_329464cuda3std6ranges3__45__cpo9iter_moveE - _ZN40_INTERNAL_b0620f73_4_k_cu_867f9957_329464cuda3std3__48in_placeE)
_ZN40_INTERNAL_b0620f73_4_k_cu_867f9957_329464cuda3std3__48in_placeE:
	.zero		1
	.type		_ZN40_INTERNAL_b0620f73_4_k_cu_867f9957_329464cuda3std6ranges3__45__cpo9iter_moveE,@object
	.size		_ZN40_INTERNAL_b0620f73_4_k_cu_867f9957_329464cuda3std6ranges3__45__cpo9iter_moveE,(_ZN40_INTERNAL_b0620f73_4_k_cu_867f9957_329464cuda3std3__45__cpo5beginE - _ZN40_INTERNAL_b0620f73_4_k_cu_867f9957_329464cuda3std6ranges3__45__cpo9iter_moveE)
_ZN40_INTERNAL_b0620f73_4_k_cu_867f9957_329464cuda3std6ranges3__45__cpo9iter_moveE:
	.zero		1
	.type		_ZN40_INTERNAL_b0620f73_4_k_cu_867f9957_329464cuda3std3__45__cpo5beginE,@object
	.size		_ZN40_INTERNAL_b0620f73_4_k_cu_867f9957_329464cuda3std3__45__cpo5beginE,(_ZN40_INTERNAL_b0620f73_4_k_cu_867f9957_329464cuda3std3__442_GLOBAL__N__b0620f73_4_k_cu_867f9957_329466ignoreE - _ZN40_INTERNAL_b0620f73_4_k_cu_867f9957_329464cuda3std3__45__cpo5beginE)
_ZN40_INTERNAL_b0620f73_4_k_cu_867f9957_329464cuda3std3__45__cpo5beginE:
	.zero		1
	.type		_ZN40_INTERNAL_b0620f73_4_k_cu_867f9957_329464cuda3std3__442_GLOBAL__N__b0620f73_4_k_cu_867f9957_329466ignoreE,@object
	.size		_ZN40_INTERNAL_b0620f73_4_k_cu_867f9957_329464cuda3std3__442_GLOBAL__N__b0620f73_4_k_cu_867f9957_329466ignoreE,(_ZN40_INTERNAL_b0620f73_4_k_cu_867f9957_329464cute7productE - _ZN40_INTERNAL_b0620f73_4_k_cu_867f9957_329464cuda3std3__442_GLOBAL__N__b0620f73_4_k_cu_867f9957_329466ignoreE)
_ZN40_INTERNAL_b0620f73_4_k_cu_867f9957_329464cuda3std3__442_GLOBAL__N__b0620f73_4_k_cu_867f9957_329466ignoreE:
	.zero		1
	.type		_ZN40_INTERNAL_b0620f73_4_k_cu_867f9957_329464cute7productE,@object
	.size		_ZN40_INTERNAL_b0620f73_4_k_cu_867f9957_329464cute7productE,(_ZN40_INTERNAL_b0620f73_4_k_cu_867f9957_329464cuda3std3__45__cpo3endE - _ZN40_INTERNAL_b0620f73_4_k_cu_867f9957_329464cute7productE)
_ZN40_INTERNAL_b0620f73_4_k_cu_867f9957_329464cute7productE:
	.zero		1
	.type		_ZN40_INTERNAL_b0620f73_4_k_cu_867f9957_329464cuda3std3__45__cpo3endE,@object
	.size		_ZN40_INTERNAL_b0620f73_4_k_cu_867f9957_329464cuda3std3__45__cpo3endE,(_ZN40_INTERNAL_b0620f73_4_k_cu_867f9957_329464cuda3std3__419piecewise_constructE - _ZN40_INTERNAL_b0620f73_4_k_cu_867f9957_329464cuda3std3__45__cpo3endE)
_ZN40_INTERNAL_b0620f73_4_k_cu_867f9957_329464cuda3std3__45__cpo3endE:
	.zero		1
	.type		_ZN40_INTERNAL_b0620f73_4_k_cu_867f9957_329464cuda3std3__419piecewise_constructE,@object
	.size		_ZN40_INTERNAL_b0620f73_4_k_cu_867f9957_329464cuda3std3__419piecewise_constructE,(_ZN40_INTERNAL_b0620f73_4_k_cu_867f9957_329464cuda3std3__45__cpo4cendE - _ZN40_INTERNAL_b0620f73_4_k_cu_867f9957_329464cuda3std3__419piecewise_constructE)
_ZN40_INTERNAL_b0620f73_4_k_cu_867f9957_329464cuda3std3__419piecewise_constructE:
	.zero		1
	.type		_ZN40_INTERNAL_b0620f73_4_k_cu_867f9957_329464cuda3std3__45__cpo4cendE,@object
	.size		_ZN40_INTERNAL_b0620f73_4_k_cu_867f9957_329464cuda3std3__45__cpo4cendE,(_ZN40_INTERNAL_b0620f73_4_k_cu_867f9957_329464cuda3std6ranges3__45__cpo4swapE - _ZN40_INTERNAL_b0620f73_4_k_cu_867f9957_329464cuda3std3__45__cpo4cendE)
_ZN40_INTERNAL_b0620f73_4_k_cu_867f9957_329464cuda3std3__45__cpo4cendE:
	.zero		1
	.type		_ZN40_INTERNAL_b0620f73_4_k_cu_867f9957_329464cuda3std6ranges3__45__cpo4swapE,@object
	.size		_ZN40_INTERNAL_b0620f73_4_k_cu_867f9957_329464cuda3std6ranges3__45__cpo4swapE,(.L_10 - _ZN40_INTERNAL_b0620f73_4_k_cu_867f9957_329464cuda3std6ranges3__45__cpo4swapE)
_ZN40_INTERNAL_b0620f73_4_k_cu_867f9957_329464cuda3std6ranges3__45__cpo4swapE:
	.zero		1
.L_10:


//--------------------- .nv.constant0._ZN7cutlass13device_kernelINS_4gemm6kernel13GemmUniversalIN4cute5tupleIJiiiiEEENS1_10collective13CollectiveMmaINS1_35MainloopSm100TmaUmmaWarpSpecializedILi8ELi2ELi4ENS5_IJNS4_1CILi1EEESB_SB_EEEEENS5_IJNSA_ILi128EEENSA_ILi64EEESF_EEENS_10bfloat16_tENS5_IJSB_llEEESH_SI_NS4_8TiledMMAINS4_8MMA_AtomIJNS4_20SM100_MMA_F16BF16_SSISH_SH_fLi128ELi64ELNS4_4UMMA5MajorE1ELSN_1ELNSM_7ScaleInE0ELSO_0EEEEEENS4_6LayoutISC_NS5_IJNSA_ILi0EEESS_SS_EEEEENS5_IJNS4_10UnderscoreESV_SV_EEEEENS4_13SM90_TMA_LOADENS4_14ComposedLayoutINS4_7SwizzleILi3ELi4ELi3EEENS4_18smem_ptr_flag_bitsILi16EEENSR_INS5_IJSF_NSA_ILi8EEEEEENS5_IJSB_SF_EEEEEEEvNS4_8identityESY_S18_vS19_EENS_8epilogue10collective18CollectiveEpilogueINS1B_23Sm100TmaWarpSpecializedILi3ELi2ELi32ELb1ELb0EEEJSG_NS5_IJNSR_ISE_SB_EENSR_INSA_ILi32EEESB_EEEEESH_NS5_IJlSB_lEEESH_S1K_NS1B_6fusion15FusionCallbacksIS1F_NS1L_17LinearCombinationISH_fSH_fLNS_15FloatRoundStyleE2EEESG_S1J_JEEENS4_5SM1004TMEM4LOAD26SM100_TMEM_LOAD_32dp32b32xESY_NSZ_INS10_ILi2ELi4ELi3EEES13_NSR_INS5_IJS14_S1H_EEENS5_IJS1H_SB_EEEEEEENS4_39AutoVectorizingCopyWithAssumedAlignmentILi128EEENS4_14SM90_TMA_STOREES1Z_S21_S21_EEEvvEEEEvNT_6ParamsE --------------------------
	.section	.nv.constant0._ZN7cutlass13device_kernelINS_4gemm6kernel13GemmUniversalIN4cute5tupleIJiiiiEEENS1_10collective13CollectiveMmaINS1_35MainloopSm100TmaUmmaWarpSpecializedILi8ELi2ELi4ENS5_IJNS4_1CILi1EEESB_SB_EEEEENS5_IJNSA_ILi128EEENSA_ILi64EEESF_EEENS_10bfloat16_tENS5_IJSB_llEEESH_SI_NS4_8TiledMMAINS4_8MMA_AtomIJNS4_20SM100_MMA_F16BF16_SSISH_SH_fLi128ELi64ELNS4_4UMMA5MajorE1ELSN_1ELNSM_7ScaleInE0ELSO_0EEEEEENS4_6LayoutISC_NS5_IJNSA_ILi0EEESS_SS_EEEEENS5_IJNS4_10UnderscoreESV_SV_EEEEENS4_13SM90_TMA_LOADENS4_14ComposedLayoutINS4_7SwizzleILi3ELi4ELi3EEENS4_18smem_ptr_flag_bitsILi16EEENSR_INS5_IJSF_NSA_ILi8EEEEEENS5_IJSB_SF_EEEEEEEvNS4_8identityESY_S18_vS19_EENS_8epilogue10collective18CollectiveEpilogueINS1B_23Sm100TmaWarpSpecializedILi3ELi2ELi32ELb1ELb0EEEJSG_NS5_IJNSR_ISE_SB_EENSR_INSA_ILi32EEESB_EEEEESH_NS5_IJlSB_lEEESH_S1K_NS1B_6fusion15FusionCallbacksIS1F_NS1L_17LinearCombinationISH_fSH_fLNS_15FloatRoundStyleE2EEESG_S1J_JEEENS4_5SM1004TMEM4LOAD26SM100_TMEM_LOAD_32dp32b32xESY_NSZ_INS10_ILi2ELi4ELi3EEES13_NSR_INS5_IJS14_S1H_EEENS5_IJS1H_SB_EEEEEEENS4_39AutoVectorizingCopyWithAssumedAlignmentILi128EEENS4_14SM90_TMA_STOREES1Z_S21_S21_EEEvvEEEEvNT_6ParamsE,"a",@progbits
	.sectionflags	@""
	.align	4
.nv.constant0._ZN7cutlass13device_kernelINS_4gemm6kernel13GemmUniversalIN4cute5tupleIJiiiiEEENS1_10collective13CollectiveMmaINS1_35MainloopSm100TmaUmmaWarpSpecializedILi8ELi2ELi4ENS5_IJNS4_1CILi1EEESB_SB_EEEEENS5_IJNSA_ILi128EEENSA_ILi64EEESF_EEENS_10bfloat16_tENS5_IJSB_llEEESH_SI_NS4_8TiledMMAINS4_8MMA_AtomIJNS4_20SM100_MMA_F16BF16_SSISH_SH_fLi128ELi64ELNS4_4UMMA5MajorE1ELSN_1ELNSM_7ScaleInE0ELSO_0EEEEEENS4_6LayoutISC_NS5_IJNSA_ILi0EEESS_SS_EEEEENS5_IJNS4_10UnderscoreESV_SV_EEEEENS4_13SM90_TMA_LOADENS4_14ComposedLayoutINS4_7SwizzleILi3ELi4ELi3EEENS4_18smem_ptr_flag_bitsILi16EEENSR_INS5_IJSF_NSA_ILi8EEEEEENS5_IJSB_SF_EEEEEEEvNS4_8identityESY_S18_vS19_EENS_8epilogue10collective18CollectiveEpilogueINS1B_23Sm100TmaWarpSpecializedILi3ELi2ELi32ELb1ELb0EEEJSG_NS5_IJNSR_ISE_SB_EENSR_INSA_ILi32EEESB_EEEEESH_NS5_IJlSB_lEEESH_S1K_NS1B_6fusion15FusionCallbacksIS1F_NS1L_17LinearCombinationISH_fSH_fLNS_15FloatRoundStyleE2EEESG_S1J_JEEENS4_5SM1004TMEM4LOAD26SM100_TMEM_LOAD_32dp32b32xESY_NSZ_INS10_ILi2ELi4ELi3EEES13_NSR_INS5_IJS14_S1H_EEENS5_IJS1H_SB_EEEEEEENS4_39AutoVectorizingCopyWithAssumedAlignmentILi128EEENS4_14SM90_TMA_STOREES1Z_S21_S21_EEEvvEEEEvNT_6ParamsE:
	.zero		2944


//--------------------- SYMBOLS --------------------------

	.type		.nv.reservedSmem.offset0,@object
	.size		.nv.reservedSmem.offset0,0x4
	.type		.nv.reservedSmem.cap,@object
	.size		.nv.reservedSmem.cap,0x4
	.type		__assertfail,@function
